//
// Generated by NVIDIA NVVM Compiler
//
// Compiler Build ID: CL-36424714
// Cuda compilation tools, release 13.0, V13.0.88
// Based on NVVM 20.0.0
//

.version 9.0
.target sm_100
.address_size 64

	// .globl	_Z11removeNoisePcifiif
// _ZZ29calculateNoiseThresholdKernelPKciiPfiitE10sharedData has been demoted

.visible .entry _Z11removeNoisePcifiif(
	.param .u64 .ptr .align 1 _Z11removeNoisePcifiif_param_0,
	.param .u32 _Z11removeNoisePcifiif_param_1,
	.param .f32 _Z11removeNoisePcifiif_param_2,
	.param .u32 _Z11removeNoisePcifiif_param_3,
	.param .u32 _Z11removeNoisePcifiif_param_4,
	.param .f32 _Z11removeNoisePcifiif_param_5
)
{
	.reg .pred 	%p<5>;
	.reg .b16 	%rs<4>;
	.reg .b32 	%r<8>;
	.reg .b32 	%f<8>;
	.reg .b64 	%rd<7>;

	ld.param.u64 	%rd3, [_Z11removeNoisePcifiif_param_0];
	ld.param.f32 	%f1, [_Z11removeNoisePcifiif_param_2];
	ld.param.u32 	%r2, [_Z11removeNoisePcifiif_param_3];
	ld.param.u32 	%r3, [_Z11removeNoisePcifiif_param_4];
	ld.param.f32 	%f2, [_Z11removeNoisePcifiif_param_5];
	cvta.to.global.u64 	%rd1, %rd3;
	mov.u32 	%r4, %ctaid.x;
	mov.u32 	%r5, %ntid.x;
	mov.u32 	%r6, %tid.x;
	mad.lo.s32 	%r1, %r4, %r5, %r6;
	setp.lt.s32 	%p1, %r1, %r2;
	setp.ge.s32 	%p2, %r1, %r3;
	or.pred  	%p3, %p1, %p2;
	@%p3 bra 	$L__BB0_2;
	cvt.s64.s32 	%rd5, %r1;
	add.s64 	%rd6, %rd1, %rd5;
	mov.b16 	%rs3, 0;
	st.global.u8 	[%rd6], %rs3;
	bra.uni 	$L__BB0_4;
$L__BB0_2:
	cvt.s64.s32 	%rd4, %r1;
	add.s64 	%rd2, %rd1, %rd4;
	ld.global.s8 	%rs1, [%rd2];
	abs.s16 	%rs2, %rs1;
	cvt.rn.f32.u16 	%f3, %rs2;
	setp.leu.f32 	%p4, %f1, %f3;
	@%p4 bra 	$L__BB0_4;
	cvt.rn.f32.s16 	%f4, %rs1;
	mul.f32 	%f5, %f4, 0f38000000;
	mul.f32 	%f6, %f2, %f5;
	mul.f32 	%f7, %f6, 0f47000000;
	cvt.rzi.s32.f32 	%r7, %f7;
	st.global.u8 	[%rd2], %r7;
$L__BB0_4:
	ret;

}
	// .globl	_Z29calculateNoiseThresholdKernelPKciiPfiit
.visible .entry _Z29calculateNoiseThresholdKernelPKciiPfiit(
	.param .u64 .ptr .align 1 _Z29calculateNoiseThresholdKernelPKciiPfiit_param_0,
	.param .u32 _Z29calculateNoiseThresholdKernelPKciiPfiit_param_1,
	.param .u32 _Z29calculateNoiseThresholdKernelPKciiPfiit_param_2,
	.param .u64 .ptr .align 1 _Z29calculateNoiseThresholdKernelPKciiPfiit_param_3,
	.param .u32 _Z29calculateNoiseThresholdKernelPKciiPfiit_param_4,
	.param .u32 _Z29calculateNoiseThresholdKernelPKciiPfiit_param_5,
	.param .u16 _Z29calculateNoiseThresholdKernelPKciiPfiit_param_6
)
{
	.reg .pred 	%p<6>;
	.reg .b16 	%rs<2>;
	.reg .b32 	%r<14>;
	.reg .b32 	%f<8>;
	.reg .b64 	%rd<7>;
	// demoted variable
	.shared .align 4 .b8 _ZZ29calculateNoiseThresholdKernelPKciiPfiitE10sharedData[4096];
	ld.param.u64 	%rd1, [_Z29calculateNoiseThresholdKernelPKciiPfiit_param_0];
	ld.param.u32 	%r7, [_Z29calculateNoiseThresholdKernelPKciiPfiit_param_1];
	ld.param.u64 	%rd2, [_Z29calculateNoiseThresholdKernelPKciiPfiit_param_3];
	mov.u32 	%r1, %tid.x;
	mov.u32 	%r8, %ctaid.x;
	mov.u32 	%r13, %ntid.x;
	mad.lo.s32 	%r3, %r8, %r13, %r1;
	setp.ge.s32 	%p1, %r3, %r7;
	shl.b32 	%r9, %r1, 2;
	mov.u32 	%r10, _ZZ29calculateNoiseThresholdKernelPKciiPfiitE10sharedData;
	add.s32 	%r4, %r10, %r9;
	@%p1 bra 	$L__BB1_2;
	cvta.to.global.u64 	%rd3, %rd1;
	cvt.s64.s32 	%rd4, %r3;
	add.s64 	%rd5, %rd3, %rd4;
	ld.global.s8 	%rs1, [%rd5];
	cvt.rn.f32.s16 	%f1, %rs1;
	abs.f32 	%f2, %f1;
	st.shared.f32 	[%r4], %f2;
$L__BB1_2:
	bar.sync 	0;
	setp.lt.u32 	%p2, %r13, 2;
	@%p2 bra 	$L__BB1_6;
$L__BB1_3:
	shr.u32 	%r6, %r13, 1;
	setp.ge.u32 	%p3, %r1, %r6;
	@%p3 bra 	$L__BB1_5;
	shl.b32 	%r11, %r6, 2;
	add.s32 	%r12, %r4, %r11;
	ld.shared.f32 	%f3, [%r12];
	ld.shared.f32 	%f4, [%r4];
	add.f32 	%f5, %f3, %f4;
	st.shared.f32 	[%r4], %f5;
$L__BB1_5:
	bar.sync 	0;
	setp.gt.u32 	%p4, %r13, 3;
	mov.u32 	%r13, %r6;
	@%p4 bra 	$L__BB1_3;
$L__BB1_6:
	setp.ne.s32 	%p5, %r1, 0;
	@%p5 bra 	$L__BB1_8;
	ld.shared.f32 	%f6, [_ZZ29calculateNoiseThresholdKernelPKciiPfiitE10sharedData];
	cvta.to.global.u64 	%rd6, %rd2;
	atom.global.add.f32 	%f7, [%rd6], %f6;
$L__BB1_8:
	ret;

}
	// .globl	_Z14increaseVolumePcif
.visible .entry _Z14increaseVolumePcif(
	.param .u64 .ptr .align 1 _Z14increaseVolumePcif_param_0,
	.param .u32 _Z14increaseVolumePcif_param_1,
	.param .f32 _Z14increaseVolumePcif_param_2
)
{
	.reg .pred 	%p<9>;
	.reg .b16 	%rs<2>;
	.reg .b32 	%r<12>;
	.reg .b32 	%f<52>;
	.reg .b64 	%rd<5>;

	ld.param.u64 	%rd1, [_Z14increaseVolumePcif_param_0];
	ld.param.u32 	%r2, [_Z14increaseVolumePcif_param_1];
	ld.param.f32 	%f5, [_Z14increaseVolumePcif_param_2];
	mov.u32 	%r3, %ctaid.x;
	mov.u32 	%r4, %ntid.x;
	mov.u32 	%r5, %tid.x;
	mad.lo.s32 	%r1, %r3, %r4, %r5;
	setp.ge.s32 	%p1, %r1, %r2;
	@%p1 bra 	$L__BB2_5;
	div.rn.f32 	%f1, %f5, 0f41A00000;
	setp.eq.f32 	%p2, %f1, 0f00000000;
	mov.f32 	%f51, 0f3F800000;
	@%p2 bra 	$L__BB2_4;
	mov.f32 	%f7, 0fB1800000;
	mov.f32 	%f8, 0f3EE38E39;
	mul.rn.f32 	%f9, %f8, %f7;
	mov.f32 	%f10, 0f3D4A4588;
	mov.f32 	%f11, 0f3DF80F5F;
	mul.rn.f32 	%f12, %f11, %f10;
	mul.f32 	%f13, %f12, 0f40400000;
	fma.rn.f32 	%f14, %f9, 0f3FB8AA3B, 0f336DD092;
	fma.rn.f32 	%f15, 0f3E638E39, 0f32A55E34, %f14;
	fma.rn.f32 	%f16, %f13, %f9, %f15;
	fma.rn.f32 	%f17, %f12, 0f3E638E39, %f16;
	mov.f32 	%f18, 0f405484B1;
	add.rn.f32 	%f19, %f18, %f17;
	mul.rn.f32 	%f20, %f19, %f1;
	cvt.rni.f32.f32 	%f21, %f20;
	sub.f32 	%f22, %f20, %f21;
	neg.f32 	%f23, %f20;
	fma.rn.f32 	%f24, %f19, %f1, %f23;
	mov.f32 	%f25, 0fC05484B1;
	add.rn.f32 	%f26, %f19, %f25;
	neg.f32 	%f27, %f26;
	add.rn.f32 	%f28, %f17, %f27;
	fma.rn.f32 	%f29, %f28, %f1, %f24;
	add.f32 	%f30, %f22, %f29;
	setp.gt.f32 	%p3, %f21, 0f00000000;
	selp.b32 	%r6, 0, -2097152000, %p3;
	abs.f32 	%f31, %f1;
	setp.num.f32 	%p4, %f31, %f31;
	setp.lt.f32 	%p5, %f20, 0f00000000;
	selp.f32 	%f32, 0f00000000, 0f7F800000, %p5;
	abs.f32 	%f33, %f20;
	setp.gt.f32 	%p6, %f33, 0f43180000;
	cvt.rzi.s32.f32 	%r7, %f21;
	shl.b32 	%r8, %r7, 23;
	sub.s32 	%r9, %r8, %r6;
	mov.b32 	%f34, %r9;
	add.s32 	%r10, %r6, 2130706432;
	mov.b32 	%f35, %r10;
	fma.rn.f32 	%f36, %f30, 0f391FCB8E, 0f3AAF85ED;
	fma.rn.f32 	%f37, %f36, %f30, 0f3C1D9856;
	fma.rn.f32 	%f38, %f37, %f30, 0f3D6357BB;
	fma.rn.f32 	%f39, %f38, %f30, 0f3E75FDEC;
	fma.rn.f32 	%f40, %f39, %f30, 0f3F317218;
	fma.rn.f32 	%f41, %f40, %f30, 0f3F800000;
	mul.f32 	%f42, %f41, %f35;
	mul.f32 	%f43, %f42, %f34;
	selp.f32 	%f51, %f32, %f43, %p6;
	@%p4 bra 	$L__BB2_4;
	mov.f32 	%f44, 0f41200000;
	add.rn.f32 	%f51, %f44, %f1;
$L__BB2_4:
	cvt.s64.s32 	%rd2, %r1;
	cvta.to.global.u64 	%rd3, %rd1;
	add.s64 	%rd4, %rd3, %rd2;
	ld.global.s8 	%rs1, [%rd4];
	cvt.rn.f32.s16 	%f45, %rs1;
	mul.f32 	%f46, %f45, 0f38000000;
	mul.f32 	%f47, %f51, %f46;
	setp.gt.f32 	%p7, %f47, 0f3F800000;
	selp.f32 	%f48, 0f3F800000, %f47, %p7;
	setp.lt.f32 	%p8, %f48, 0fBF800000;
	selp.f32 	%f49, 0fBF800000, %f48, %p8;
	mul.f32 	%f50, %f49, 0f47000000;
	cvt.rzi.s32.f32 	%r11, %f50;
	st.global.u8 	[%rd4], %r11;
$L__BB2_5:
	ret;

}
	// .globl	_Z14normalizeAudioPciff
.visible .entry _Z14normalizeAudioPciff(
	.param .u64 .ptr .align 1 _Z14normalizeAudioPciff_param_0,
	.param .u32 _Z14normalizeAudioPciff_param_1,
	.param .f32 _Z14normalizeAudioPciff_param_2,
	.param .f32 _Z14normalizeAudioPciff_param_3
)
{
	.reg .pred 	%p<2>;
	.reg .b16 	%rs<2>;
	.reg .b32 	%r<7>;
	.reg .b32 	%f<6>;
	.reg .b64 	%rd<5>;

	ld.param.u64 	%rd1, [_Z14normalizeAudioPciff_param_0];
	ld.param.u32 	%r2, [_Z14normalizeAudioPciff_param_1];
	ld.param.f32 	%f1, [_Z14normalizeAudioPciff_param_2];
	mov.u32 	%r3, %ctaid.x;
	mov.u32 	%r4, %ntid.x;
	mov.u32 	%r5, %tid.x;
	mad.lo.s32 	%r1, %r3, %r4, %r5;
	setp.ge.s32 	%p1, %r1, %r2;
	@%p1 bra 	$L__BB3_2;
	cvta.to.global.u64 	%rd2, %rd1;
	cvt.s64.s32 	%rd3, %r1;
	add.s64 	%rd4, %rd2, %rd3;
	ld.global.s8 	%rs1, [%rd4];
	cvt.rn.f32.s16 	%f2, %rs1;
	mul.f32 	%f3, %f2, 0f38000000;
	mul.f32 	%f4, %f1, %f3;
	mul.f32 	%f5, %f4, 0f47000000;
	cvt.rzi.s32.f32 	%r6, %f5;
	st.global.u8 	[%rd4], %r6;
$L__BB3_2:
	ret;

}
	// .globl	_Z9addReverbPciif
.visible .entry _Z9addReverbPciif(
	.param .u64 .ptr .align 1 _Z9addReverbPciif_param_0,
	.param .u32 _Z9addReverbPciif_param_1,
	.param .u32 _Z9addReverbPciif_param_2,
	.param .f32 _Z9addReverbPciif_param_3
)
{
	.reg .pred 	%p<4>;
	.reg .b16 	%rs<3>;
	.reg .b32 	%r<10>;
	.reg .b32 	%f<8>;
	.reg .b64 	%rd<7>;

	ld.param.u64 	%rd1, [_Z9addReverbPciif_param_0];
	ld.param.u32 	%r3, [_Z9addReverbPciif_param_1];
	ld.param.u32 	%r4, [_Z9addReverbPciif_param_2];
	ld.param.f32 	%f1, [_Z9addReverbPciif_param_3];
	mov.u32 	%r5, %ctaid.x;
	mov.u32 	%r6, %ntid.x;
	mov.u32 	%r7, %tid.x;
	mad.lo.s32 	%r1, %r5, %r6, %r7;
	sub.s32 	%r8, %r1, %r4;
	setp.ge.s32 	%p1, %r1, %r3;
	setp.lt.s32 	%p2, %r8, 0;
	or.pred  	%p3, %p1, %p2;
	@%p3 bra 	$L__BB4_2;
	cvta.to.global.u64 	%rd2, %rd1;
	cvt.u64.u32 	%rd3, %r8;
	add.s64 	%rd4, %rd2, %rd3;
	ld.global.s8 	%rs1, [%rd4];
	cvt.rn.f32.s16 	%f2, %rs1;
	mul.f32 	%f3, %f2, 0f38000000;
	cvt.s64.s32 	%rd5, %r1;
	add.s64 	%rd6, %rd2, %rd5;
	ld.global.s8 	%rs2, [%rd6];
	cvt.rn.f32.s16 	%f4, %rs2;
	mul.f32 	%f5, %f1, %f3;
	fma.rn.f32 	%f6, %f4, 0f38000000, %f5;
	mul.f32 	%f7, %f6, 0f47000000;
	cvt.rzi.s32.f32 	%r9, %f7;
	st.global.u8 	[%rd6], %r9;
$L__BB4_2:
	ret;

}
	// .globl	_Z6fadeInPcii
.visible .entry _Z6fadeInPcii(
	.param .u64 .ptr .align 1 _Z6fadeInPcii_param_0,
	.param .u32 _Z6fadeInPcii_param_1,
	.param .u32 _Z6fadeInPcii_param_2
)
{
	.reg .pred 	%p<2>;
	.reg .b16 	%rs<2>;
	.reg .b32 	%r<7>;
	.reg .b32 	%f<8>;
	.reg .b64 	%rd<5>;

	ld.param.u64 	%rd1, [_Z6fadeInPcii_param_0];
	ld.param.u32 	%r2, [_Z6fadeInPcii_param_2];
	mov.u32 	%r3, %ctaid.x;
	mov.u32 	%r4, %ntid.x;
	mov.u32 	%r5, %tid.x;
	mad.lo.s32 	%r1, %r3, %r4, %r5;
	setp.ge.s32 	%p1, %r1, %r2;
	@%p1 bra 	$L__BB5_2;
	cvta.to.global.u64 	%rd2, %rd1;
	cvt.rn.f32.s32 	%f1, %r1;
	cvt.rn.f32.s32 	%f2, %r2;
	div.rn.f32 	%f3, %f1, %f2;
	cvt.s64.s32 	%rd3, %r1;
	add.s64 	%rd4, %rd2, %rd3;
	ld.global.s8 	%rs1, [%rd4];
	cvt.rn.f32.s16 	%f4, %rs1;
	mul.f32 	%f5, %f4, 0f38000000;
	mul.f32 	%f6, %f3, %f5;
	mul.f32 	%f7, %f6, 0f47000000;
	cvt.rzi.s32.f32 	%r6, %f7;
	st.global.u8 	[%rd4], %r6;
$L__BB5_2:
	ret;

}
	// .globl	_Z7fadeOutPcii
.visible .entry _Z7fadeOutPcii(
	.param .u64 .ptr .align 1 _Z7fadeOutPcii_param_0,
	.param .u32 _Z7fadeOutPcii_param_1,
	.param .u32 _Z7fadeOutPcii_param_2
)
{
	.reg .pred 	%p<4>;
	.reg .b16 	%rs<2>;
	.reg .b32 	%r<10>;
	.reg .b32 	%f<8>;
	.reg .b64 	%rd<5>;

	ld.param.u64 	%rd1, [_Z7fadeOutPcii_param_0];
	ld.param.u32 	%r2, [_Z7fadeOutPcii_param_1];
	ld.param.u32 	%r3, [_Z7fadeOutPcii_param_2];
	mov.u32 	%r4, %ctaid.x;
	mov.u32 	%r5, %ntid.x;
	mov.u32 	%r6, %tid.x;
	mad.lo.s32 	%r1, %r4, %r5, %r6;
	sub.s32 	%r7, %r2, %r3;
	setp.lt.s32 	%p1, %r1, %r7;
	setp.le.s32 	%p2, %r2, %r1;
	or.pred  	%p3, %p2, %p1;
	@%p3 bra 	$L__BB6_2;
	cvta.to.global.u64 	%rd2, %rd1;
	sub.s32 	%r8, %r2, %r1;
	cvt.rn.f32.s32 	%f1, %r8;
	cvt.rn.f32.s32 	%f2, %r3;
	div.rn.f32 	%f3, %f1, %f2;
	cvt.s64.s32 	%rd3, %r1;
	add.s64 	%rd4, %rd2, %rd3;
	ld.global.s8 	%rs1, [%rd4];
	cvt.rn.f32.s16 	%f4, %rs1;
	mul.f32 	%f5, %f4, 0f38000000;
	mul.f32 	%f6, %f3, %f5;
	mul.f32 	%f7, %f6, 0f47000000;
	cvt.rzi.s32.f32 	%r9, %f7;
	st.global.u8 	[%rd4], %r9;
$L__BB6_2:
	ret;

}
	// .globl	_Z11changeSpeedPKcPcift
.visible .entry _Z11changeSpeedPKcPcift(
	.param .u64 .ptr .align 1 _Z11changeSpeedPKcPcift_param_0,
	.param .u64 .ptr .align 1 _Z11changeSpeedPKcPcift_param_1,
	.param .u32 _Z11changeSpeedPKcPcift_param_2,
	.param .f32 _Z11changeSpeedPKcPcift_param_3,
	.param .u16 _Z11changeSpeedPKcPcift_param_4
)
{
	.reg .pred 	%p<16>;
	.reg .b16 	%rs<16>;
	.reg .b32 	%r<122>;
	.reg .b32 	%f<50>;
	.reg .b64 	%rd<37>;

	ld.param.u64 	%rd7, [_Z11changeSpeedPKcPcift_param_0];
	ld.param.u64 	%rd8, [_Z11changeSpeedPKcPcift_param_1];
	ld.param.u32 	%r19, [_Z11changeSpeedPKcPcift_param_2];
	ld.param.f32 	%f3, [_Z11changeSpeedPKcPcift_param_3];
	ld.param.u16 	%rs1, [_Z11changeSpeedPKcPcift_param_4];
	cvta.to.global.u64 	%rd1, %rd8;
	cvta.to.global.u64 	%rd2, %rd7;
	mov.u32 	%r20, %ctaid.x;
	mov.u32 	%r21, %ntid.x;
	mov.u32 	%r22, %tid.x;
	mad.lo.s32 	%r1, %r20, %r21, %r22;
	cvt.u32.u16 	%r2, %rs1;
	mul.lo.s32 	%r3, %r1, %r2;
	setp.ge.s32 	%p1, %r3, %r19;
	@%p1 bra 	$L__BB7_23;
	cvt.rn.f32.s32 	%f4, %r1;
	mul.f32 	%f5, %f3, %f4;
	cvt.rzi.s32.f32 	%r23, %f5;
	mul.lo.s32 	%r4, %r23, %r2;
	add.s32 	%r24, %r4, %r2;
	sub.s32 	%r25, %r19, %r2;
	min.s32 	%r5, %r24, %r25;
	cvt.rn.f32.s32 	%f6, %r23;
	sub.f32 	%f1, %f5, %f6;
	setp.eq.s16 	%p2, %rs1, 0;
	@%p2 bra 	$L__BB7_23;
	mov.f32 	%f7, 0f3F800000;
	sub.f32 	%f2, %f7, %f1;
	and.b32  	%r6, %r2, 3;
	setp.lt.u16 	%p3, %rs1, 4;
	mov.b32 	%r121, 0;
	@%p3 bra 	$L__BB7_13;
	and.b32  	%r121, %r2, 65532;
	mov.b32 	%r119, 0;
	cvt.s64.s32 	%rd14, %r5;
	cvt.s64.s32 	%rd17, %r3;
$L__BB7_4:
	.pragma "nounroll";
	add.s32 	%r9, %r119, %r4;
	add.s32 	%r10, %r119, %r5;
	max.s32 	%r28, %r9, %r10;
	setp.ge.s32 	%p4, %r28, %r19;
	cvt.s64.s32 	%rd9, %r9;
	add.s64 	%rd3, %rd2, %rd9;
	@%p4 bra 	$L__BB7_6;
	ld.global.u8 	%r29, [%rd3];
	shl.b32 	%r30, %r29, 8;
	ld.global.u8 	%r31, [%rd3+1];
	or.b32  	%r32, %r30, %r31;
	cvt.u16.u32 	%rs2, %r32;
	cvt.s64.s32 	%rd10, %r10;
	add.s64 	%rd11, %rd2, %rd10;
	ld.global.u8 	%r33, [%rd11];
	shl.b32 	%r34, %r33, 8;
	ld.global.u8 	%r35, [%rd11+1];
	or.b32  	%r36, %r34, %r35;
	cvt.u16.u32 	%rs3, %r36;
	cvt.rn.f32.s16 	%f8, %rs2;
	cvt.rn.f32.s16 	%f9, %rs3;
	mul.f32 	%f10, %f1, %f9;
	fma.rn.f32 	%f11, %f2, %f8, %f10;
	min.f32 	%f12, %f11, 0f46FFFE00;
	max.f32 	%f13, %f12, 0fC7000000;
	cvt.rzi.s32.f32 	%r37, %f13;
	shr.u32 	%r38, %r37, 8;
	add.s32 	%r39, %r119, %r3;
	cvt.s64.s32 	%rd12, %r39;
	add.s64 	%rd13, %rd1, %rd12;
	st.global.u8 	[%rd13], %r38;
	st.global.u8 	[%rd13+1], %r37;
$L__BB7_6:
	add.s32 	%r40, %r9, 1;
	add.s32 	%r41, %r10, 1;
	max.s32 	%r42, %r40, %r41;
	setp.ge.s32 	%p5, %r42, %r19;
	cvt.s64.s32 	%rd15, %r119;
	add.s64 	%rd16, %rd15, %rd14;
	add.s64 	%rd4, %rd2, %rd16;
	add.s64 	%rd18, %rd15, %rd17;
	add.s64 	%rd5, %rd1, %rd18;
	@%p5 bra 	$L__BB7_8;
	ld.global.u8 	%r43, [%rd3+1];
	shl.b32 	%r44, %r43, 8;
	ld.global.u8 	%r45, [%rd3+2];
	or.b32  	%r46, %r44, %r45;
	cvt.u16.u32 	%rs4, %r46;
	ld.global.u8 	%r47, [%rd4+1];
	shl.b32 	%r48, %r47, 8;
	ld.global.u8 	%r49, [%rd4+2];
	or.b32  	%r50, %r48, %r49;
	cvt.u16.u32 	%rs5, %r50;
	cvt.rn.f32.s16 	%f14, %rs4;
	cvt.rn.f32.s16 	%f15, %rs5;
	mul.f32 	%f16, %f1, %f15;
	fma.rn.f32 	%f17, %f2, %f14, %f16;
	min.f32 	%f18, %f17, 0f46FFFE00;
	max.f32 	%f19, %f18, 0fC7000000;
	cvt.rzi.s32.f32 	%r51, %f19;
	shr.u32 	%r52, %r51, 8;
	st.global.u8 	[%rd5+1], %r52;
	st.global.u8 	[%rd5+2], %r51;
$L__BB7_8:
	add.s32 	%r53, %r9, 2;
	add.s32 	%r54, %r10, 2;
	max.s32 	%r55, %r53, %r54;
	setp.ge.s32 	%p6, %r55, %r19;
	@%p6 bra 	$L__BB7_10;
	ld.global.u8 	%r56, [%rd3+2];
	shl.b32 	%r57, %r56, 8;
	ld.global.u8 	%r58, [%rd3+3];
	or.b32  	%r59, %r57, %r58;
	cvt.u16.u32 	%rs6, %r59;
	ld.global.u8 	%r60, [%rd4+2];
	shl.b32 	%r61, %r60, 8;
	ld.global.u8 	%r62, [%rd4+3];
	or.b32  	%r63, %r61, %r62;
	cvt.u16.u32 	%rs7, %r63;
	cvt.rn.f32.s16 	%f20, %rs6;
	cvt.rn.f32.s16 	%f21, %rs7;
	mul.f32 	%f22, %f1, %f21;
	fma.rn.f32 	%f23, %f2, %f20, %f22;
	min.f32 	%f24, %f23, 0f46FFFE00;
	max.f32 	%f25, %f24, 0fC7000000;
	cvt.rzi.s32.f32 	%r64, %f25;
	shr.u32 	%r65, %r64, 8;
	st.global.u8 	[%rd5+2], %r65;
	st.global.u8 	[%rd5+3], %r64;
$L__BB7_10:
	add.s32 	%r66, %r9, 3;
	add.s32 	%r67, %r10, 3;
	max.s32 	%r68, %r66, %r67;
	setp.ge.s32 	%p7, %r68, %r19;
	@%p7 bra 	$L__BB7_12;
	ld.global.u8 	%r69, [%rd3+3];
	shl.b32 	%r70, %r69, 8;
	ld.global.u8 	%r71, [%rd3+4];
	or.b32  	%r72, %r70, %r71;
	cvt.u16.u32 	%rs8, %r72;
	ld.global.u8 	%r73, [%rd4+3];
	shl.b32 	%r74, %r73, 8;
	ld.global.u8 	%r75, [%rd4+4];
	or.b32  	%r76, %r74, %r75;
	cvt.u16.u32 	%rs9, %r76;
	cvt.rn.f32.s16 	%f26, %rs8;
	cvt.rn.f32.s16 	%f27, %rs9;
	mul.f32 	%f28, %f1, %f27;
	fma.rn.f32 	%f29, %f2, %f26, %f28;
	min.f32 	%f30, %f29, 0f46FFFE00;
	max.f32 	%f31, %f30, 0fC7000000;
	cvt.rzi.s32.f32 	%r77, %f31;
	shr.u32 	%r78, %r77, 8;
	st.global.u8 	[%rd5+3], %r78;
	st.global.u8 	[%rd5+4], %r77;
$L__BB7_12:
	add.s32 	%r119, %r119, 4;
	setp.ne.s32 	%p8, %r119, %r121;
	@%p8 bra 	$L__BB7_4;
$L__BB7_13:
	setp.eq.s32 	%p9, %r6, 0;
	@%p9 bra 	$L__BB7_23;
	setp.eq.s32 	%p10, %r6, 1;
	@%p10 bra 	$L__BB7_20;
	add.s32 	%r13, %r121, %r4;
	add.s32 	%r14, %r121, %r5;
	max.s32 	%r80, %r13, %r14;
	setp.ge.s32 	%p11, %r80, %r19;
	cvt.s64.s32 	%rd19, %r13;
	add.s64 	%rd6, %rd2, %rd19;
	@%p11 bra 	$L__BB7_17;
	ld.global.u8 	%r81, [%rd6];
	shl.b32 	%r82, %r81, 8;
	ld.global.u8 	%r83, [%rd6+1];
	or.b32  	%r84, %r82, %r83;
	cvt.u16.u32 	%rs10, %r84;
	cvt.s64.s32 	%rd20, %r14;
	add.s64 	%rd21, %rd2, %rd20;
	ld.global.u8 	%r85, [%rd21];
	shl.b32 	%r86, %r85, 8;
	ld.global.u8 	%r87, [%rd21+1];
	or.b32  	%r88, %r86, %r87;
	cvt.u16.u32 	%rs11, %r88;
	cvt.rn.f32.s16 	%f32, %rs10;
	cvt.rn.f32.s16 	%f33, %rs11;
	mul.f32 	%f34, %f1, %f33;
	fma.rn.f32 	%f35, %f2, %f32, %f34;
	min.f32 	%f36, %f35, 0f46FFFE00;
	max.f32 	%f37, %f36, 0fC7000000;
	cvt.rzi.s32.f32 	%r89, %f37;
	shr.u32 	%r90, %r89, 8;
	add.s32 	%r91, %r121, %r3;
	cvt.s64.s32 	%rd22, %r91;
	add.s64 	%rd23, %rd1, %rd22;
	st.global.u8 	[%rd23], %r90;
	st.global.u8 	[%rd23+1], %r89;
$L__BB7_17:
	add.s32 	%r92, %r13, 1;
	add.s32 	%r93, %r14, 1;
	max.s32 	%r94, %r92, %r93;
	setp.ge.s32 	%p12, %r94, %r19;
	@%p12 bra 	$L__BB7_19;
	ld.global.u8 	%r95, [%rd6+1];
	shl.b32 	%r96, %r95, 8;
	ld.global.u8 	%r97, [%rd6+2];
	or.b32  	%r98, %r96, %r97;
	cvt.u16.u32 	%rs12, %r98;
	cvt.s64.s32 	%rd24, %r5;
	cvt.u64.u32 	%rd25, %r121;
	add.s64 	%rd26, %rd25, %rd24;
	add.s64 	%rd27, %rd2, %rd26;
	ld.global.u8 	%r99, [%rd27+1];
	shl.b32 	%r100, %r99, 8;
	ld.global.u8 	%r101, [%rd27+2];
	or.b32  	%r102, %r100, %r101;
	cvt.u16.u32 	%rs13, %r102;
	cvt.rn.f32.s16 	%f38, %rs12;
	cvt.rn.f32.s16 	%f39, %rs13;
	mul.f32 	%f40, %f1, %f39;
	fma.rn.f32 	%f41, %f2, %f38, %f40;
	min.f32 	%f42, %f41, 0f46FFFE00;
	max.f32 	%f43, %f42, 0fC7000000;
	cvt.rzi.s32.f32 	%r103, %f43;
	shr.u32 	%r104, %r103, 8;
	cvt.s64.s32 	%rd28, %r3;
	add.s64 	%rd29, %rd25, %rd28;
	add.s64 	%rd30, %rd1, %rd29;
	st.global.u8 	[%rd30+1], %r104;
	st.global.u8 	[%rd30+2], %r103;
$L__BB7_19:
	add.s32 	%r121, %r121, 2;
$L__BB7_20:
	and.b32  	%r105, %r2, 1;
	setp.eq.b32 	%p13, %r105, 1;
	not.pred 	%p14, %p13;
	@%p14 bra 	$L__BB7_23;
	add.s32 	%r17, %r121, %r4;
	add.s32 	%r18, %r121, %r5;
	max.s32 	%r107, %r17, %r18;
	setp.ge.s32 	%p15, %r107, %r19;
	@%p15 bra 	$L__BB7_23;
	cvt.s64.s32 	%rd31, %r17;
	add.s64 	%rd32, %rd2, %rd31;
	ld.global.u8 	%r108, [%rd32];
	shl.b32 	%r109, %r108, 8;
	ld.global.u8 	%r110, [%rd32+1];
	or.b32  	%r111, %r109, %r110;
	cvt.u16.u32 	%rs14, %r111;
	cvt.s64.s32 	%rd33, %r18;
	add.s64 	%rd34, %rd2, %rd33;
	ld.global.u8 	%r112, [%rd34];
	shl.b32 	%r113, %r112, 8;
	ld.global.u8 	%r114, [%rd34+1];
	or.b32  	%r115, %r113, %r114;
	cvt.u16.u32 	%rs15, %r115;
	cvt.rn.f32.s16 	%f44, %rs14;
	cvt.rn.f32.s16 	%f45, %rs15;
	mul.f32 	%f46, %f1, %f45;
	fma.rn.f32 	%f47, %f2, %f44, %f46;
	min.f32 	%f48, %f47, 0f46FFFE00;
	max.f32 	%f49, %f48, 0fC7000000;
	cvt.rzi.s32.f32 	%r116, %f49;
	shr.u32 	%r117, %r116, 8;
	add.s32 	%r118, %r121, %r3;
	cvt.s64.s32 	%rd35, %r118;
	add.s64 	%rd36, %rd1, %rd35;
	st.global.u8 	[%rd36], %r117;
	st.global.u8 	[%rd36+1], %r116;
$L__BB7_23:
	ret;

}


// ===== COMPILED SASS (sm_100) =====

	.target	sm_100

	.elftype	@"ET_EXEC"


//--------------------- .note.nv.tkinfo           --------------------------
	.section	.note.nv.tkinfo,"",@"SHT_NOTE"
	.sectionflags	@"SHF_NOTE_NV_TKINFO"
	.tkinfo
        /*0018*/ 	.word	0x00000002
        /*0030*/ 	.string	""
        /*0030*/ 	.string	"ptxas"
        /*0030*/ 	.string	"Cuda compilation tools, release 13.0, V13.0.88"
        /*0030*/ 	.string	"Build cuda_13.0.r13.0/compiler.36424714_0"
        /*0030*/ 	.string	"-arch sm_100 -m 64 "



//--------------------- .note.nv.cuinfo           --------------------------
	.section	.note.nv.cuinfo,"",@"SHT_NOTE"
	.sectionflags	@"SHF_NOTE_NV_CUINFO"
        /*0018*/ 	.short	0x0002
        /*001a*/ 	.short	0x0064
        /*001c*/ 	.short	0x0082
	.zero		2


//--------------------- .nv.info                  --------------------------
	.section	.nv.info,"",@"SHT_CUDA_INFO"
	.align	4


	//----- nvinfo : EIATTR_REGCOUNT
	.align		4
        /*0000*/ 	.byte	0x04, 0x2f
        /*0002*/ 	.short	(.L_1 - .L_0)
	.align		4
.L_0:
        /*0004*/ 	.word	index@(_Z11removeNoisePcifiif)
        /*0008*/ 	.word	0x00000008


	//----- nvinfo : EIATTR_FRAME_SIZE
	.align		4
.L_1:
        /*000c*/ 	.byte	0x04, 0x11
        /*000e*/ 	.short	(.L_3 - .L_2)
	.align		4
.L_2:
        /*0010*/ 	.word	index@(_Z11removeNoisePcifiif)
        /*0014*/ 	.word	0x00000000


	//----- nvinfo : EIATTR_REGCOUNT
	.align		4
.L_3:
        /*0018*/ 	.byte	0x04, 0x2f
        /*001a*/ 	.short	(.L_5 - .L_4)
	.align		4
.L_4:
        /*001c*/ 	.word	index@(_Z29calculateNoiseThresholdKernelPKciiPfiit)
        /*0020*/ 	.word	0x0000000a


	//----- nvinfo : EIATTR_FRAME_SIZE
	.align		4
.L_5:
        /*0024*/ 	.byte	0x04, 0x11
        /*0026*/ 	.short	(.L_7 - .L_6)
	.align		4
.L_6:
        /*0028*/ 	.word	index@(_Z29calculateNoiseThresholdKernelPKciiPfiit)
        /*002c*/ 	.word	0x00000000


	//----- nvinfo : EIATTR_REGCOUNT
	.align		4
.L_7:
        /*0030*/ 	.byte	0x04, 0x2f
        /*0032*/ 	.short	(.L_9 - .L_8)
	.align		4
.L_8:
        /*0034*/ 	.word	index@(_Z14increaseVolumePcif)
        /*0038*/ 	.word	0x0000000d


	//----- nvinfo : EIATTR_FRAME_SIZE
	.align		4
.L_9:
        /*003c*/ 	.byte	0x04, 0x11
        /*003e*/ 	.short	(.L_11 - .L_10)
	.align		4
.L_10:
        /*0040*/ 	.word	index@($__internal_2_$__cuda_sm3x_div_rn_noftz_f32_slowpath)
        /*0044*/ 	.word	0x00000000


	//----- nvinfo : EIATTR_FRAME_SIZE
	.align		4
.L_11:
        /*0048*/ 	.byte	0x04, 0x11
        /*004a*/ 	.short	(.L_13 - .L_12)
	.align		4
.L_12:
        /*004c*/ 	.word	index@(_Z14increaseVolumePcif)
        /*0050*/ 	.word	0x00000000


	//----- nvinfo : EIATTR_REGCOUNT
	.align		4
.L_13:
        /*0054*/ 	.byte	0x04, 0x2f
        /*0056*/ 	.short	(.L_15 - .L_14)
	.align		4
.L_14:
        /*0058*/ 	.word	index@(_Z14normalizeAudioPciff)
        /*005c*/ 	.word	0x00000008


	//----- nvinfo : EIATTR_FRAME_SIZE
	.align		4
.L_15:
        /*0060*/ 	.byte	0x04, 0x11
        /*0062*/ 	.short	(.L_17 - .L_16)
	.align		4
.L_16:
        /*0064*/ 	.word	index@(_Z14normalizeAudioPciff)
        /*0068*/ 	.word	0x00000000


	//----- nvinfo : EIATTR_REGCOUNT
	.align		4
.L_17:
        /*006c*/ 	.byte	0x04, 0x2f
        /*006e*/ 	.short	(.L_19 - .L_18)
	.align		4
.L_18:
        /*0070*/ 	.word	index@(_Z9addReverbPciif)
        /*0074*/ 	.word	0x0000000a


	//----- nvinfo : EIATTR_FRAME_SIZE
	.align		4
.L_19:
        /*0078*/ 	.byte	0x04, 0x11
        /*007a*/ 	.short	(.L_21 - .L_20)
	.align		4
.L_20:
        /*007c*/ 	.word	index@(_Z9addReverbPciif)
        /*0080*/ 	.word	0x00000000


	//----- nvinfo : EIATTR_REGCOUNT
	.align		4
.L_21:
        /*0084*/ 	.byte	0x04, 0x2f
        /*0086*/ 	.short	(.L_23 - .L_22)
	.align		4
.L_22:
        /*0088*/ 	.word	index@(_Z6fadeInPcii)
        /*008c*/ 	.word	0x00000010


	//----- nvinfo : EIATTR_FRAME_SIZE
	.align		4
.L_23:
        /*0090*/ 	.byte	0x04, 0x11
        /*0092*/ 	.short	(.L_25 - .L_24)
	.align		4
.L_24:
        /*0094*/ 	.word	index@($__internal_1_$__cuda_sm3x_div_rn_noftz_f32_slowpath)
        /*0098*/ 	.word	0x00000000


	//----- nvinfo : EIATTR_FRAME_SIZE
	.align		4
.L_25:
        /*009c*/ 	.byte	0x04, 0x11
        /*009e*/ 	.short	(.L_27 - .L_26)
	.align		4
.L_26:
        /*00a0*/ 	.word	index@(_Z6fadeInPcii)
        /*00a4*/ 	.word	0x00000000


	//----- nvinfo : EIATTR_REGCOUNT
	.align		4
.L_27:
        /*00a8*/ 	.byte	0x04, 0x2f
        /*00aa*/ 	.short	(.L_29 - .L_28)
	.align		4
.L_28:
        /*00ac*/ 	.word	index@(_Z7fadeOutPcii)
        /*00b0*/ 	.word	0x00000010


	//----- nvinfo : EIATTR_FRAME_SIZE
	.align		4
.L_29:
        /*00b4*/ 	.byte	0x04, 0x11
        /*00b6*/ 	.short	(.L_31 - .L_30)
	.align		4
.L_30:
        /*00b8*/ 	.word	index@($__internal_0_$__cuda_sm3x_div_rn_noftz_f32_slowpath)
        /*00bc*/ 	.word	0x00000000


	//----- nvinfo : EIATTR_FRAME_SIZE
	.align		4
.L_31:
        /*00c0*/ 	.byte	0x04, 0x11
        /*00c2*/ 	.short	(.L_33 - .L_32)
	.align		4
.L_32:
        /*00c4*/ 	.word	index@(_Z7fadeOutPcii)
        /*00c8*/ 	.word	0x00000000


	//----- nvinfo : EIATTR_REGCOUNT
	.align		4
.L_33:
        /*00cc*/ 	.byte	0x04, 0x2f
        /*00ce*/ 	.short	(.L_35 - .L_34)
	.align		4
.L_34:
        /*00d0*/ 	.word	index@(_Z11changeSpeedPKcPcift)
        /*00d4*/ 	.word	0x00000020


	//----- nvinfo : EIATTR_FRAME_SIZE
	.align		4
.L_35:
        /*00d8*/ 	.byte	0x04, 0x11
        /*00da*/ 	.short	(.L_37 - .L_36)
	.align		4
.L_36:
        /*00dc*/ 	.word	index@(_Z11changeSpeedPKcPcift)
        /*00e0*/ 	.word	0x00000000


	//----- nvinfo : EIATTR_MIN_STACK_SIZE
	.align		4
.L_37:
        /*00e4*/ 	.byte	0x04, 0x12
        /*00e6*/ 	.short	(.L_39 - .L_38)
	.align		4
.L_38:
        /*00e8*/ 	.word	index@(_Z11changeSpeedPKcPcift)
        /*00ec*/ 	.word	0x00000000


	//----- nvinfo : EIATTR_MIN_STACK_SIZE
	.align		4
.L_39:
        /*00f0*/ 	.byte	0x04, 0x12
        /*00f2*/ 	.short	(.L_41 - .L_40)
	.align		4
.L_40:
        /*00f4*/ 	.word	index@(_Z7fadeOutPcii)
        /*00f8*/ 	.word	0x00000000


	//----- nvinfo : EIATTR_MIN_STACK_SIZE
	.align		4
.L_41:
        /*00fc*/ 	.byte	0x04, 0x12
        /*00fe*/ 	.short	(.L_43 - .L_42)
	.align		4
.L_42:
        /*0100*/ 	.word	index@(_Z6fadeInPcii)
        /*0104*/ 	.word	0x00000000


	//----- nvinfo : EIATTR_MIN_STACK_SIZE
	.align		4
.L_43:
        /*0108*/ 	.byte	0x04, 0x12
        /*010a*/ 	.short	(.L_45 - .L_44)
	.align		4
.L_44:
        /*010c*/ 	.word	index@(_Z9addReverbPciif)
        /*0110*/ 	.word	0x00000000


	//----- nvinfo : EIATTR_MIN_STACK_SIZE
	.align		4
.L_45:
        /*0114*/ 	.byte	0x04, 0x12
        /*0116*/ 	.short	(.L_47 - .L_46)
	.align		4
.L_46:
        /*0118*/ 	.word	index@(_Z14normalizeAudioPciff)
        /*011c*/ 	.word	0x00000000


	//----- nvinfo : EIATTR_MIN_STACK_SIZE
	.align		4
.L_47:
        /*0120*/ 	.byte	0x04, 0x12
        /*0122*/ 	.short	(.L_49 - .L_48)
	.align		4
.L_48:
        /*0124*/ 	.word	index@(_Z14increaseVolumePcif)
        /*0128*/ 	.word	0x00000000


	//----- nvinfo : EIATTR_MIN_STACK_SIZE
	.align		4
.L_49:
        /*012c*/ 	.byte	0x04, 0x12
        /*012e*/ 	.short	(.L_51 - .L_50)
	.align		4
.L_50:
        /*0130*/ 	.word	index@(_Z29calculateNoiseThresholdKernelPKciiPfiit)
        /*0134*/ 	.word	0x00000000


	//----- nvinfo : EIATTR_MIN_STACK_SIZE
	.align		4
.L_51:
        /*0138*/ 	.byte	0x04, 0x12
        /*013a*/ 	.short	(.L_53 - .L_52)
	.align		4
.L_52:
        /*013c*/ 	.word	index@(_Z11removeNoisePcifiif)
        /*0140*/ 	.word	0x00000000
.L_53:


//--------------------- .nv.compat                --------------------------
	.section	.nv.compat,"",@"SHT_CUDA_COMPAT_INFO"
	.align	4
        /*0000*/ 	.byte	0x02, 0x09, 0x00, 0x00, 0x02, 0x02, 0x01, 0x00, 0x02, 0x05, 0x05, 0x00, 0x03, 0x07, 0x01, 0x01
        /*0010*/ 	.byte	0x02, 0x03, 0x00, 0x00, 0x02, 0x06, 0x01, 0x00, 0x04, 0x0b, 0x08, 0x00, 0x01, 0x00, 0x00, 0x00
        /*0020*/ 	.byte	0x00, 0x00, 0x00, 0x00


//--------------------- .nv.info._Z11changeSpeedPKcPcift --------------------------
	.section	.nv.info._Z11changeSpeedPKcPcift,"",@"SHT_CUDA_INFO"
	.sectionflags	@""
	.align	4


	//----- nvinfo : EIATTR_CUDA_API_VERSION
	.align		4
        /*0000*/ 	.byte	0x04, 0x37
        /*0002*/ 	.short	(.L_55 - .L_54)
.L_54:
        /*0004*/ 	.word	0x00000082


	//----- nvinfo : EIATTR_KPARAM_INFO
	.align		4
.L_55:
        /*0008*/ 	.byte	0x04, 0x17
        /*000a*/ 	.short	(.L_57 - .L_56)
.L_56:
        /*000c*/ 	.word	0x00000000
        /*0010*/ 	.short	0x0004
        /*0012*/ 	.short	0x0018
        /*0014*/ 	.byte	0x00, 0xf0, 0x09, 0x00


	//----- nvinfo : EIATTR_KPARAM_INFO
	.align		4
.L_57:
        /*0018*/ 	.byte	0x04, 0x17
        /*001a*/ 	.short	(.L_59 - .L_58)
.L_58:
        /*001c*/ 	.word	0x00000000
        /*0020*/ 	.short	0x0003
        /*0022*/ 	.short	0x0014
        /*0024*/ 	.byte	0x00, 0xf0, 0x11, 0x00


	//----- nvinfo : EIATTR_KPARAM_INFO
	.align		4
.L_59:
        /*0028*/ 	.byte	0x04, 0x17
        /*002a*/ 	.short	(.L_61 - .L_60)
.L_60:
        /*002c*/ 	.word	0x00000000
        /*0030*/ 	.short	0x0002
        /*0032*/ 	.short	0x0010
        /*0034*/ 	.byte	0x00, 0xf0, 0x11, 0x00


	//----- nvinfo : EIATTR_KPARAM_INFO
	.align		4
.L_61:
        /*0038*/ 	.byte	0x04, 0x17
        /*003a*/ 	.short	(.L_63 - .L_62)
.L_62:
        /*003c*/ 	.word	0x00000000
        /*0040*/ 	.short	0x0001
        /*0042*/ 	.short	0x0008
        /*0044*/ 	.byte	0x00, 0xf5, 0x21, 0x00


	//----- nvinfo : EIATTR_KPARAM_INFO
	.align		4
.L_63:
        /*0048*/ 	.byte	0x04, 0x17
        /*004a*/ 	.short	(.L_65 - .L_64)
.L_64:
        /*004c*/ 	.word	0x00000000
        /*0050*/ 	.short	0x0000
        /*0052*/ 	.short	0x0000
        /*0054*/ 	.byte	0x00, 0xf5, 0x21, 0x00


	//----- nvinfo : EIATTR_SPARSE_MMA_MASK
	.align		4
.L_65:
        /*0058*/ 	.byte	0x03, 0x50
        /*005a*/ 	.short	0x0000


	//----- nvinfo : EIATTR_MAXREG_COUNT
	.align		4
        /*005c*/ 	.byte	0x03, 0x1b
        /*005e*/ 	.short	0x00ff


	//----- nvinfo : EIATTR_MERCURY_ISA_VERSION
	.align		4
        /*0060*/ 	.byte	0x03, 0x5f
        /*0062*/ 	.short	0x0101


	//----- nvinfo : EIATTR_VRC_CTA_INIT_COUNT
	.align		4
        /*0064*/ 	.byte	0x02, 0x4a
	.zero		1
	.zero		1


	//----- nvinfo : EIATTR_EXIT_INSTR_OFFSETS
	.align		4
        /*0068*/ 	.byte	0x04, 0x1c
        /*006a*/ 	.short	(.L_67 - .L_66)


	//   ....[0]....
.L_66:
        /*006c*/ 	.word	0x000000a0


	//   ....[1]....
        /*0070*/ 	.word	0x00000130


	//   ....[2]....
        /*0074*/ 	.word	0x000008c0


	//   ....[3]....
        /*0078*/ 	.word	0x00000cf0


	//   ....[4]....
        /*007c*/ 	.word	0x00000d40


	//   ....[5]....
        /*0080*/ 	.word	0x00000ed0


	//----- nvinfo : EIATTR_CRS_STACK_SIZE
	.align		4
.L_67:
        /*0084*/ 	.byte	0x04, 0x1e
        /*0086*/ 	.short	(.L_69 - .L_68)
.L_68:
        /*0088*/ 	.word	0x00000000


	//----- nvinfo : EIATTR_CBANK_PARAM_SIZE
	.align		4
.L_69:
        /*008c*/ 	.byte	0x03, 0x19
        /*008e*/ 	.short	0x001a


	//----- nvinfo : EIATTR_PARAM_CBANK
	.align		4
        /*0090*/ 	.byte	0x04, 0x0a
        /*0092*/ 	.short	(.L_71 - .L_70)
	.align		4
.L_70:
        /*0094*/ 	.word	index@(.nv.constant0._Z11changeSpeedPKcPcift)
        /*0098*/ 	.short	0x0380
        /*009a*/ 	.short	0x001a


	//----- nvinfo : EIATTR_SW_WAR
	.align		4
.L_71:
        /*009c*/ 	.byte	0x04, 0x36
        /*009e*/ 	.short	(.L_73 - .L_72)
.L_72:
        /*00a0*/ 	.word	0x00000008
.L_73:


//--------------------- .nv.info._Z7fadeOutPcii   --------------------------
	.section	.nv.info._Z7fadeOutPcii,"",@"SHT_CUDA_INFO"
	.sectionflags	@""
	.align	4


	//----- nvinfo : EIATTR_CUDA_API_VERSION
	.align		4
        /*0000*/ 	.byte	0x04, 0x37
        /*0002*/ 	.short	(.L_75 - .L_74)
.L_74:
        /*0004*/ 	.word	0x00000082


	//----- nvinfo : EIATTR_KPARAM_INFO
	.align		4
.L_75:
        /*0008*/ 	.byte	0x04, 0x17
        /*000a*/ 	.short	(.L_77 - .L_76)
.L_76:
        /*000c*/ 	.word	0x00000000
        /*0010*/ 	.short	0x0002
        /*0012*/ 	.short	0x000c
        /*0014*/ 	.byte	0x00, 0xf0, 0x11, 0x00


	//----- nvinfo : EIATTR_KPARAM_INFO
	.align		4
.L_77:
        /*0018*/ 	.byte	0x04, 0x17
        /*001a*/ 	.short	(.L_79 - .L_78)
.L_78:
        /*001c*/ 	.word	0x00000000
        /*0020*/ 	.short	0x0001
        /*0022*/ 	.short	0x0008
        /*0024*/ 	.byte	0x00, 0xf0, 0x11, 0x00


	//----- nvinfo : EIATTR_KPARAM_INFO
	.align		4
.L_79:
        /*0028*/ 	.byte	0x04, 0x17
        /*002a*/ 	.short	(.L_81 - .L_80)
.L_80:
        /*002c*/ 	.word	0x00000000
        /*0030*/ 	.short	0x0000
        /*0032*/ 	.short	0x0000
        /*0034*/ 	.byte	0x00, 0xf5, 0x21, 0x00


	//----- nvinfo : EIATTR_SPARSE_MMA_MASK
	.align		4
.L_81:
        /*0038*/ 	.byte	0x03, 0x50
        /*003a*/ 	.short	0x0000


	//----- nvinfo : EIATTR_MAXREG_COUNT
	.align		4
        /*003c*/ 	.byte	0x03, 0x1b
        /*003e*/ 	.short	0x00ff


	//----- nvinfo : EIATTR_MERCURY_ISA_VERSION
	.align		4
        /*0040*/ 	.byte	0x03, 0x5f
        /*0042*/ 	.short	0x0101


	//----- nvinfo : EIATTR_VRC_CTA_INIT_COUNT
	.align		4
        /*0044*/ 	.byte	0x02, 0x4a
	.zero		1
	.zero		1


	//----- nvinfo : EIATTR_EXIT_INSTR_OFFSETS
	.align		4
        /*0048*/ 	.byte	0x04, 0x1c
        /*004a*/ 	.short	(.L_83 - .L_82)


	//   ....[0]....
.L_82:
        /*004c*/ 	.word	0x00000090


	//   ....[1]....
        /*0050*/ 	.word	0x00000250


	//----- nvinfo : EIATTR_CRS_STACK_SIZE
	.align		4
.L_83:
        /*0054*/ 	.byte	0x04, 0x1e
        /*0056*/ 	.short	(.L_85 - .L_84)
.L_84:
        /*0058*/ 	.word	0x00000000


	//----- nvinfo : EIATTR_CBANK_PARAM_SIZE
	.align		4
.L_85:
        /*005c*/ 	.byte	0x03, 0x19
        /*005e*/ 	.short	0x0010


	//----- nvinfo : EIATTR_PARAM_CBANK
	.align		4
        /*0060*/ 	.byte	0x04, 0x0a
        /*0062*/ 	.short	(.L_87 - .L_86)
	.align		4
.L_86:
        /*0064*/ 	.word	index@(.nv.constant0._Z7fadeOutPcii)
        /*0068*/ 	.short	0x0380
        /*006a*/ 	.short	0x0010


	//----- nvinfo : EIATTR_SW_WAR
	.align		4
.L_87:
        /*006c*/ 	.byte	0x04, 0x36
        /*006e*/ 	.short	(.L_89 - .L_88)
.L_88:
        /*0070*/ 	.word	0x00000008
.L_89:


//--------------------- .nv.info._Z6fadeInPcii    --------------------------
	.section	.nv.info._Z6fadeInPcii,"",@"SHT_CUDA_INFO"
	.sectionflags	@""
	.align	4


	//----- nvinfo : EIATTR_CUDA_API_VERSION
	.align		4
        /*0000*/ 	.byte	0x04, 0x37
        /*0002*/ 	.short	(.L_91 - .L_90)
.L_90:
        /*0004*/ 	.word	0x00000082


	//----- nvinfo : EIATTR_KPARAM_INFO
	.align		4
.L_91:
        /*0008*/ 	.byte	0x04, 0x17
        /*000a*/ 	.short	(.L_93 - .L_92)
.L_92:
        /*000c*/ 	.word	0x00000000
        /*0010*/ 	.short	0x0002
        /*0012*/ 	.short	0x000c
        /*0014*/ 	.byte	0x00, 0xf0, 0x11, 0x00


	//----- nvinfo : EIATTR_KPARAM_INFO
	.align		4
.L_93:
        /*0018*/ 	.byte	0x04, 0x17
        /*001a*/ 	.short	(.L_95 - .L_94)
.L_94:
        /*001c*/ 	.word	0x00000000
        /*0020*/ 	.short	0x0001
        /*0022*/ 	.short	0x0008
        /*0024*/ 	.byte	0x00, 0xf0, 0x11, 0x00


	//----- nvinfo : EIATTR_KPARAM_INFO
	.align		4
.L_95:
        /*0028*/ 	.byte	0x04, 0x17
        /*002a*/ 	.short	(.L_97 - .L_96)
.L_96:
        /*002c*/ 	.word	0x00000000
        /*0030*/ 	.short	0x0000
        /*0032*/ 	.short	0x0000
        /*0034*/ 	.byte	0x00, 0xf5, 0x21, 0x00


	//----- nvinfo : EIATTR_SPARSE_MMA_MASK
	.align		4
.L_97:
        /*0038*/ 	.byte	0x03, 0x50
        /*003a*/ 	.short	0x0000


	//----- nvinfo : EIATTR_MAXREG_COUNT
	.align		4
        /*003c*/ 	.byte	0x03, 0x1b
        /*003e*/ 	.short	0x00ff


	//----- nvinfo : EIATTR_MERCURY_ISA_VERSION
	.align		4
        /*0040*/ 	.byte	0x03, 0x5f
        /*0042*/ 	.short	0x0101


	//----- nvinfo : EIATTR_VRC_CTA_INIT_COUNT
	.align		4
        /*0044*/ 	.byte	0x02, 0x4a
	.zero		1
	.zero		1


	//----- nvinfo : EIATTR_EXIT_INSTR_OFFSETS
	.align		4
        /*0048*/ 	.byte	0x04, 0x1c
        /*004a*/ 	.short	(.L_99 - .L_98)


	//   ....[0]....
.L_98:
        /*004c*/ 	.word	0x00000070


	//   ....[1]....
        /*0050*/ 	.word	0x00000220


	//----- nvinfo : EIATTR_CRS_STACK_SIZE
	.align		4
.L_99:
        /*0054*/ 	.byte	0x04, 0x1e
        /*0056*/ 	.short	(.L_101 - .L_100)
.L_100:
        /*0058*/ 	.word	0x00000000


	//----- nvinfo : EIATTR_CBANK_PARAM_SIZE
	.align		4
.L_101:
        /*005c*/ 	.byte	0x03, 0x19
        /*005e*/ 	.short	0x0010


	//----- nvinfo : EIATTR_PARAM_CBANK
	.align		4
        /*0060*/ 	.byte	0x04, 0x0a
        /*0062*/ 	.short	(.L_103 - .L_102)
	.align		4
.L_102:
        /*0064*/ 	.word	index@(.nv.constant0._Z6fadeInPcii)
        /*0068*/ 	.short	0x0380
        /*006a*/ 	.short	0x0010


	//----- nvinfo : EIATTR_SW_WAR
	.align		4
.L_103:
        /*006c*/ 	.byte	0x04, 0x36
        /*006e*/ 	.short	(.L_105 - .L_104)
.L_104:
        /*0070*/ 	.word	0x00000008
.L_105:


//--------------------- .nv.info._Z9addReverbPciif --------------------------
	.section	.nv.info._Z9addReverbPciif,"",@"SHT_CUDA_INFO"
	.sectionflags	@""
	.align	4


	//----- nvinfo : EIATTR_CUDA_API_VERSION
	.align		4
        /*0000*/ 	.byte	0x04, 0x37
        /*0002*/ 	.short	(.L_107 - .L_106)
.L_106:
        /*0004*/ 	.word	0x00000082


	//----- nvinfo : EIATTR_KPARAM_INFO
	.align		4
.L_107:
        /*0008*/ 	.byte	0x04, 0x17
        /*000a*/ 	.short	(.L_109 - .L_108)
.L_108:
        /*000c*/ 	.word	0x00000000
        /*0010*/ 	.short	0x0003
        /*0012*/ 	.short	0x0010
        /*0014*/ 	.byte	0x00, 0xf0, 0x11, 0x00


	//----- nvinfo : EIATTR_KPARAM_INFO
	.align		4
.L_109:
        /*0018*/ 	.byte	0x04, 0x17
        /*001a*/ 	.short	(.L_111 - .L_110)
.L_110:
        /*001c*/ 	.word	0x00000000
        /*0020*/ 	.short	0x0002
        /*0022*/ 	.short	0x000c
        /*0024*/ 	.byte	0x00, 0xf0, 0x11, 0x00


	//----- nvinfo : EIATTR_KPARAM_INFO
	.align		4
.L_111:
        /*0028*/ 	.byte	0x04, 0x17
        /*002a*/ 	.short	(.L_113 - .L_112)
.L_112:
        /*002c*/ 	.word	0x00000000
        /*0030*/ 	.short	0x0001
        /*0032*/ 	.short	0x0008
        /*0034*/ 	.byte	0x00, 0xf0, 0x11, 0x00


	//----- nvinfo : EIATTR_KPARAM_INFO
	.align		4
.L_113:
        /*0038*/ 	.byte	0x04, 0x17
        /*003a*/ 	.short	(.L_115 - .L_114)
.L_114:
        /*003c*/ 	.word	0x00000000
        /*0040*/ 	.short	0x0000
        /*0042*/ 	.short	0x0000
        /*0044*/ 	.byte	0x00, 0xf5, 0x21, 0x00


	//----- nvinfo : EIATTR_SPARSE_MMA_MASK
	.align		4
.L_115:
        /*0048*/ 	.byte	0x03, 0x50
        /*004a*/ 	.short	0x0000


	//----- nvinfo : EIATTR_MAXREG_COUNT
	.align		4
        /*004c*/ 	.byte	0x03, 0x1b
        /*004e*/ 	.short	0x00ff


	//----- nvinfo : EIATTR_MERCURY_ISA_VERSION
	.align		4
        /*0050*/ 	.byte	0x03, 0x5f
        /*0052*/ 	.short	0x0101


	//----- nvinfo : EIATTR_VRC_CTA_INIT_COUNT
	.align		4
        /*0054*/ 	.byte	0x02, 0x4a
	.zero		1
	.zero		1


	//----- nvinfo : EIATTR_EXIT_INSTR_OFFSETS
	.align		4
        /*0058*/ 	.byte	0x04, 0x1c
        /*005a*/ 	.short	(.L_117 - .L_116)


	//   ....[0]....
.L_116:
        /*005c*/ 	.word	0x00000090


	//   ....[1]....
        /*0060*/ 	.word	0x000001b0


	//----- nvinfo : EIATTR_CBANK_PARAM_SIZE
	.align		4
.L_117:
        /*0064*/ 	.byte	0x03, 0x19
        /*0066*/ 	.short	0x0014


	//----- nvinfo : EIATTR_PARAM_CBANK
	.align		4
        /*0068*/ 	.byte	0x04, 0x0a
        /*006a*/ 	.short	(.L_119 - .L_118)
	.align		4
.L_118:
        /*006c*/ 	.word	index@(.nv.constant0._Z9addReverbPciif)
        /*0070*/ 	.short	0x0380
        /*0072*/ 	.short	0x0014


	//----- nvinfo : EIATTR_SW_WAR
	.align		4
.L_119:
        /*0074*/ 	.byte	0x04, 0x36
        /*0076*/ 	.short	(.L_121 - .L_120)
.L_120:
        /*0078*/ 	.word	0x00000008
.L_121:


//--------------------- .nv.info._Z14normalizeAudioPciff --------------------------
	.section	.nv.info._Z14normalizeAudioPciff,"",@"SHT_CUDA_INFO"
	.sectionflags	@""
	.align	4


	//----- nvinfo : EIATTR_CUDA_API_VERSION
	.align		4
        /*0000*/ 	.byte	0x04, 0x37
        /*0002*/ 	.short	(.L_123 - .L_122)
.L_122:
        /*0004*/ 	.word	0x00000082


	//----- nvinfo : EIATTR_KPARAM_INFO
	.align		4
.L_123:
        /*0008*/ 	.byte	0x04, 0x17
        /*000a*/ 	.short	(.L_125 - .L_124)
.L_124:
        /*000c*/ 	.word	0x00000000
        /*0010*/ 	.short	0x0003
        /*0012*/ 	.short	0x0010
        /*0014*/ 	.byte	0x00, 0xf0, 0x11, 0x00


	//----- nvinfo : EIATTR_KPARAM_INFO
	.align		4
.L_125:
        /*0018*/ 	.byte	0x04, 0x17
        /*001a*/ 	.short	(.L_127 - .L_126)
.L_126:
        /*001c*/ 	.word	0x00000000
        /*0020*/ 	.short	0x0002
        /*0022*/ 	.short	0x000c
        /*0024*/ 	.byte	0x00, 0xf0, 0x11, 0x00


	//----- nvinfo : EIATTR_KPARAM_INFO
	.align		4
.L_127:
        /*0028*/ 	.byte	0x04, 0x17
        /*002a*/ 	.short	(.L_129 - .L_128)
.L_128:
        /*002c*/ 	.word	0x00000000
        /*0030*/ 	.short	0x0001
        /*0032*/ 	.short	0x0008
        /*0034*/ 	.byte	0x00, 0xf0, 0x11, 0x00


	//----- nvinfo : EIATTR_KPARAM_INFO
	.align		4
.L_129:
        /*0038*/ 	.byte	0x04, 0x17
        /*003a*/ 	.short	(.L_131 - .L_130)
.L_130:
        /*003c*/ 	.word	0x00000000
        /*0040*/ 	.short	0x0000
        /*0042*/ 	.short	0x0000
        /*0044*/ 	.byte	0x00, 0xf5, 0x21, 0x00


	//----- nvinfo : EIATTR_SPARSE_MMA_MASK
	.align		4
.L_131:
        /*0048*/ 	.byte	0x03, 0x50
        /*004a*/ 	.short	0x0000


	//----- nvinfo : EIATTR_MAXREG_COUNT
	.align		4
        /*004c*/ 	.byte	0x03, 0x1b
        /*004e*/ 	.short	0x00ff


	//----- nvinfo : EIATTR_MERCURY_ISA_VERSION
	.align		4
        /*0050*/ 	.byte	0x03, 0x5f
        /*0052*/ 	.short	0x0101


	//----- nvinfo : EIATTR_VRC_CTA_INIT_COUNT
	.align		4
        /*0054*/ 	.byte	0x02, 0x4a
	.zero		1
	.zero		1


	//----- nvinfo : EIATTR_EXIT_INSTR_OFFSETS
	.align		4
        /*0058*/ 	.byte	0x04, 0x1c
        /*005a*/ 	.short	(.L_133 - .L_132)


	//   ....[0]....
.L_132:
        /*005c*/ 	.word	0x00000070


	//   ....[1]....
        /*0060*/ 	.word	0x00000140


	//----- nvinfo : EIATTR_CBANK_PARAM_SIZE
	.align		4
.L_133:
        /*0064*/ 	.byte	0x03, 0x19
        /*0066*/ 	.short	0x0014


	//----- nvinfo : EIATTR_PARAM_CBANK
	.align		4
        /*0068*/ 	.byte	0x04, 0x0a
        /*006a*/ 	.short	(.L_135 - .L_134)
	.align		4
.L_134:
        /*006c*/ 	.word	index@(.nv.constant0._Z14normalizeAudioPciff)
        /*0070*/ 	.short	0x0380
        /*0072*/ 	.short	0x0014


	//----- nvinfo : EIATTR_SW_WAR
	.align		4
.L_135:
        /*0074*/ 	.byte	0x04, 0x36
        /*0076*/ 	.short	(.L_137 - .L_136)
.L_136:
        /*0078*/ 	.word	0x00000008
.L_137:


//--------------------- .nv.info._Z14increaseVolumePcif --------------------------
	.section	.nv.info._Z14increaseVolumePcif,"",@"SHT_CUDA_INFO"
	.sectionflags	@""
	.align	4


	//----- nvinfo : EIATTR_CUDA_API_VERSION
	.align		4
        /*0000*/ 	.byte	0x04, 0x37
        /*0002*/ 	.short	(.L_139 - .L_138)
.L_138:
        /*0004*/ 	.word	0x00000082


	//----- nvinfo : EIATTR_KPARAM_INFO
	.align		4
.L_139:
        /*0008*/ 	.byte	0x04, 0x17
        /*000a*/ 	.short	(.L_141 - .L_140)
.L_140:
        /*000c*/ 	.word	0x00000000
        /*0010*/ 	.short	0x0002
        /*0012*/ 	.short	0x000c
        /*0014*/ 	.byte	0x00, 0xf0, 0x11, 0x00


	//----- nvinfo : EIATTR_KPARAM_INFO
	.align		4
.L_141:
        /*0018*/ 	.byte	0x04, 0x17
        /*001a*/ 	.short	(.L_143 - .L_142)
.L_142:
        /*001c*/ 	.word	0x00000000
        /*0020*/ 	.short	0x0001
        /*0022*/ 	.short	0x0008
        /*0024*/ 	.byte	0x00, 0xf0, 0x11, 0x00


	//----- nvinfo : EIATTR_KPARAM_INFO
	.align		4
.L_143:
        /*0028*/ 	.byte	0x04, 0x17
        /*002a*/ 	.short	(.L_145 - .L_144)
.L_144:
        /*002c*/ 	.word	0x00000000
        /*0030*/ 	.short	0x0000
        /*0032*/ 	.short	0x0000
        /*0034*/ 	.byte	0x00, 0xf5, 0x21, 0x00


	//----- nvinfo : EIATTR_SPARSE_MMA_MASK
	.align		4
.L_145:
        /*0038*/ 	.byte	0x03, 0x50
        /*003a*/ 	.short	0x0000


	//----- nvinfo : EIATTR_MAXREG_COUNT
	.align		4
        /*003c*/ 	.byte	0x03, 0x1b
        /*003e*/ 	.short	0x00ff


	//----- nvinfo : EIATTR_MERCURY_ISA_VERSION
	.align		4
        /*0040*/ 	.byte	0x03, 0x5f
        /*0042*/ 	.short	0x0101


	//----- nvinfo : EIATTR_VRC_CTA_INIT_COUNT
	.align		4
        /*0044*/ 	.byte	0x02, 0x4a
	.zero		1
	.zero		1


	//----- nvinfo : EIATTR_EXIT_INSTR_OFFSETS
	.align		4
        /*0048*/ 	.byte	0x04, 0x1c
        /*004a*/ 	.short	(.L_147 - .L_146)


	//   ....[0]....
.L_146:
        /*004c*/ 	.word	0x00000070


	//   ....[1]....
        /*0050*/ 	.word	0x00000470


	//----- nvinfo : EIATTR_CRS_STACK_SIZE
	.align		4
.L_147:
        /*0054*/ 	.byte	0x04, 0x1e
        /*0056*/ 	.short	(.L_149 - .L_148)
.L_148:
        /*0058*/ 	.word	0x00000000


	//----- nvinfo : EIATTR_CBANK_PARAM_SIZE
	.align		4
.L_149:
        /*005c*/ 	.byte	0x03, 0x19
        /*005e*/ 	.short	0x0010


	//----- nvinfo : EIATTR_PARAM_CBANK
	.align		4
        /*0060*/ 	.byte	0x04, 0x0a
        /*0062*/ 	.short	(.L_151 - .L_150)
	.align		4
.L_150:
        /*0064*/ 	.word	index@(.nv.constant0._Z14increaseVolumePcif)
        /*0068*/ 	.short	0x0380
        /*006a*/ 	.short	0x0010


	//----- nvinfo : EIATTR_SW_WAR
	.align		4
.L_151:
        /*006c*/ 	.byte	0x04, 0x36
        /*006e*/ 	.short	(.L_153 - .L_152)
.L_152:
        /*0070*/ 	.word	0x00000008
.L_153:


//--------------------- .nv.info._Z29calculateNoiseThresholdKernelPKciiPfiit --------------------------
	.section	.nv.info._Z29calculateNoiseThresholdKernelPKciiPfiit,"",@"SHT_CUDA_INFO"
	.sectionflags	@""
	.align	4


	//----- nvinfo : EIATTR_CUDA_API_VERSION
	.align		4
        /*0000*/ 	.byte	0x04, 0x37
        /*0002*/ 	.short	(.L_155 - .L_154)
.L_154:
        /*0004*/ 	.word	0x00000082


	//----- nvinfo : EIATTR_KPARAM_INFO
	.align		4
.L_155:
        /*0008*/ 	.byte	0x04, 0x17
        /*000a*/ 	.short	(.L_157 - .L_156)
.L_156:
        /*000c*/ 	.word	0x00000000
        /*0010*/ 	.short	0x0006
        /*0012*/ 	.short	0x0020
        /*0014*/ 	.byte	0x00, 0xf0, 0x09, 0x00


	//----- nvinfo : EIATTR_KPARAM_INFO
	.align		4
.L_157:
        /*0018*/ 	.byte	0x04, 0x17
        /*001a*/ 	.short	(.L_159 - .L_158)
.L_158:
        /*001c*/ 	.word	0x00000000
        /*0020*/ 	.short	0x0005
        /*0022*/ 	.short	0x001c
        /*0024*/ 	.byte	0x00, 0xf0, 0x11, 0x00


	//----- nvinfo : EIATTR_KPARAM_INFO
	.align		4
.L_159:
        /*0028*/ 	.byte	0x04, 0x17
        /*002a*/ 	.short	(.L_161 - .L_160)
.L_160:
        /*002c*/ 	.word	0x00000000
        /*0030*/ 	.short	0x0004
        /*0032*/ 	.short	0x0018
        /*0034*/ 	.byte	0x00, 0xf0, 0x11, 0x00


	//----- nvinfo : EIATTR_KPARAM_INFO
	.align		4
.L_161:
        /*0038*/ 	.byte	0x04, 0x17
        /*003a*/ 	.short	(.L_163 - .L_162)
.L_162:
        /*003c*/ 	.word	0x00000000
        /*0040*/ 	.short	0x0003
        /*0042*/ 	.short	0x0010
        /*0044*/ 	.byte	0x00, 0xf5, 0x21, 0x00


	//----- nvinfo : EIATTR_KPARAM_INFO
	.align		4
.L_163:
        /*0048*/ 	.byte	0x04, 0x17
        /*004a*/ 	.short	(.L_165 - .L_164)
.L_164:
        /*004c*/ 	.word	0x00000000
        /*0050*/ 	.short	0x0002
        /*0052*/ 	.short	0x000c
        /*0054*/ 	.byte	0x00, 0xf0, 0x11, 0x00


	//----- nvinfo : EIATTR_KPARAM_INFO
	.align		4
.L_165:
        /*0058*/ 	.byte	0x04, 0x17
        /*005a*/ 	.short	(.L_167 - .L_166)
.L_166:
        /*005c*/ 	.word	0x00000000
        /*0060*/ 	.short	0x0001
        /*0062*/ 	.short	0x0008
        /*0064*/ 	.byte	0x00, 0xf0, 0x11, 0x00


	//----- nvinfo : EIATTR_KPARAM_INFO
	.align		4
.L_167:
        /*0068*/ 	.byte	0x04, 0x17
        /*006a*/ 	.short	(.L_169 - .L_168)
.L_168:
        /*006c*/ 	.word	0x00000000
        /*0070*/ 	.short	0x0000
        /*0072*/ 	.short	0x0000
        /*0074*/ 	.byte	0x00, 0xf5, 0x21, 0x00


	//----- nvinfo : EIATTR_SPARSE_MMA_MASK
	.align		4
.L_169:
        /*0078*/ 	.byte	0x03, 0x50
        /*007a*/ 	.short	0x0000


	//----- nvinfo : EIATTR_MAXREG_COUNT
	.align		4
        /*007c*/ 	.byte	0x03, 0x1b
        /*007e*/ 	.short	0x00ff


	//----- nvinfo : EIATTR_NUM_BARRIERS
	.align		4
        /*0080*/ 	.byte	0x02, 0x4c
        /*0082*/ 	.byte	0x01
	.zero		1


	//----- nvinfo : EIATTR_MERCURY_ISA_VERSION
	.align		4
        /*0084*/ 	.byte	0x03, 0x5f
        /*0086*/ 	.short	0x0101


	//----- nvinfo : EIATTR_VRC_CTA_INIT_COUNT
	.align		4
        /*0088*/ 	.byte	0x02, 0x4a
	.zero		1
	.zero		1


	//----- nvinfo : EIATTR_EXIT_INSTR_OFFSETS
	.align		4
        /*008c*/ 	.byte	0x04, 0x1c
        /*008e*/ 	.short	(.L_171 - .L_170)


	//   ....[0]....
.L_170:
        /*0090*/ 	.word	0x00000220


	//   ....[1]....
        /*0094*/ 	.word	0x00000290


	//----- nvinfo : EIATTR_CBANK_PARAM_SIZE
	.align		4
.L_171:
        /*0098*/ 	.byte	0x03, 0x19
        /*009a*/ 	.short	0x0022


	//----- nvinfo : EIATTR_PARAM_CBANK
	.align		4
        /*009c*/ 	.byte	0x04, 0x0a
        /*009e*/ 	.short	(.L_173 - .L_172)
	.align		4
.L_172:
        /*00a0*/ 	.word	index@(.nv.constant0._Z29calculateNoiseThresholdKernelPKciiPfiit)
        /*00a4*/ 	.short	0x0380
        /*00a6*/ 	.short	0x0022


	//----- nvinfo : EIATTR_SW_WAR
	.align		4
.L_173:
        /*00a8*/ 	.byte	0x04, 0x36
        /*00aa*/ 	.short	(.L_175 - .L_174)
.L_174:
        /*00ac*/ 	.word	0x00000008
.L_175:


//--------------------- .nv.info._Z11removeNoisePcifiif --------------------------
	.section	.nv.info._Z11removeNoisePcifiif,"",@"SHT_CUDA_INFO"
	.sectionflags	@""
	.align	4


	//----- nvinfo : EIATTR_CUDA_API_VERSION
	.align		4
        /*0000*/ 	.byte	0x04, 0x37
        /*0002*/ 	.short	(.L_177 - .L_176)
.L_176:
        /*0004*/ 	.word	0x00000082


	//----- nvinfo : EIATTR_KPARAM_INFO
	.align		4
.L_177:
        /*0008*/ 	.byte	0x04, 0x17
        /*000a*/ 	.short	(.L_179 - .L_178)
.L_178:
        /*000c*/ 	.word	0x00000000
        /*0010*/ 	.short	0x0005
        /*0012*/ 	.short	0x0018
        /*0014*/ 	.byte	0x00, 0xf0, 0x11, 0x00


	//----- nvinfo : EIATTR_KPARAM_INFO
	.align		4
.L_179:
        /*0018*/ 	.byte	0x04, 0x17
        /*001a*/ 	.short	(.L_181 - .L_180)
.L_180:
        /*001c*/ 	.word	0x00000000
        /*0020*/ 	.short	0x0004
        /*0022*/ 	.short	0x0014
        /*0024*/ 	.byte	0x00, 0xf0, 0x11, 0x00


	//----- nvinfo : EIATTR_KPARAM_INFO
	.align		4
.L_181:
        /*0028*/ 	.byte	0x04, 0x17
        /*002a*/ 	.short	(.L_183 - .L_182)
.L_182:
        /*002c*/ 	.word	0x00000000
        /*0030*/ 	.short	0x0003
        /*0032*/ 	.short	0x0010
        /*0034*/ 	.byte	0x00, 0xf0, 0x11, 0x00


	//----- nvinfo : EIATTR_KPARAM_INFO
	.align		4
.L_183:
        /*0038*/ 	.byte	0x04, 0x17
        /*003a*/ 	.short	(.L_185 - .L_184)
.L_184:
        /*003c*/ 	.word	0x00000000
        /*0040*/ 	.short	0x0002
        /*0042*/ 	.short	0x000c
        /*0044*/ 	.byte	0x00, 0xf0, 0x11, 0x00


	//----- nvinfo : EIATTR_KPARAM_INFO
	.align		4
.L_185:
        /*0048*/ 	.byte	0x04, 0x17
        /*004a*/ 	.short	(.L_187 - .L_186)
.L_186:
        /*004c*/ 	.word	0x00000000
        /*0050*/ 	.short	0x0001
        /*0052*/ 	.short	0x0008
        /*0054*/ 	.byte	0x00, 0xf0, 0x11, 0x00


	//----- nvinfo : EIATTR_KPARAM_INFO
	.align		4
.L_187:
        /*0058*/ 	.byte	0x04, 0x17
        /*005a*/ 	.short	(.L_189 - .L_188)
.L_188:
        /*005c*/ 	.word	0x00000000
        /*0060*/ 	.short	0x0000
        /*0062*/ 	.short	0x0000
        /*0064*/ 	.byte	0x00, 0xf5, 0x21, 0x00


	//----- nvinfo : EIATTR_SPARSE_MMA_MASK
	.align		4
.L_189:
        /*0068*/ 	.byte	0x03, 0x50
        /*006a*/ 	.short	0x0000


	//----- nvinfo : EIATTR_MAXREG_COUNT
	.align		4
        /*006c*/ 	.byte	0x03, 0x1b
        /*006e*/ 	.short	0x00ff


	//----- nvinfo : EIATTR_MERCURY_ISA_VERSION
	.align		4
        /*0070*/ 	.byte	0x03, 0x5f
        /*0072*/ 	.short	0x0101


	//----- nvinfo : EIATTR_VRC_CTA_INIT_COUNT
	.align		4
        /*0074*/ 	.byte	0x02, 0x4a
	.zero		1
	.zero		1


	//----- nvinfo : EIATTR_EXIT_INSTR_OFFSETS
	.align		4
        /*0078*/ 	.byte	0x04, 0x1c
        /*007a*/ 	.short	(.L_191 - .L_190)


	//   ....[0]....
.L_190:
        /*007c*/ 	.word	0x000000d0


	//   ....[1]....
        /*0080*/ 	.word	0x00000180


	//   ....[2]....
        /*0084*/ 	.word	0x00000200


	//----- nvinfo : EIATTR_CBANK_PARAM_SIZE
	.align		4
.L_191:
        /*0088*/ 	.byte	0x03, 0x19
        /*008a*/ 	.short	0x001c


	//----- nvinfo : EIATTR_PARAM_CBANK
	.align		4
        /*008c*/ 	.byte	0x04, 0x0a
        /*008e*/ 	.short	(.L_193 - .L_192)
	.align		4
.L_192:
        /*0090*/ 	.word	index@(.nv.constant0._Z11removeNoisePcifiif)
        /*0094*/ 	.short	0x0380
        /*0096*/ 	.short	0x001c


	//----- nvinfo : EIATTR_SW_WAR
	.align		4
.L_193:
        /*0098*/ 	.byte	0x04, 0x36
        /*009a*/ 	.short	(.L_195 - .L_194)
.L_194:
        /*009c*/ 	.word	0x00000008
.L_195:


//--------------------- .nv.callgraph             --------------------------
	.section	.nv.callgraph,"",@"SHT_CUDA_CALLGRAPH"
	.align	4
	.sectionentsize	8
	.align		4
        /*0000*/ 	.word	0x00000000
	.align		4
        /*0004*/ 	.word	0xffffffff
	.align		4
        /*0008*/ 	.word	0x00000000
	.align		4
        /*000c*/ 	.word	0xfffffffe
	.align		4
        /*0010*/ 	.word	0x00000000
	.align		4
        /*0014*/ 	.word	0xfffffffd
	.align		4
        /*0018*/ 	.word	0x00000000
	.align		4
        /*001c*/ 	.word	0xfffffffc


//--------------------- .text._Z11changeSpeedPKcPcift --------------------------
	.section	.text._Z11changeSpeedPKcPcift,"ax",@progbits
	.align	128
        .global         _Z11changeSpeedPKcPcift
        .type           _Z11changeSpeedPKcPcift,@function
        .size           _Z11changeSpeedPKcPcift,(.L_x_62 - _Z11changeSpeedPKcPcift)
        .other          _Z11changeSpeedPKcPcift,@"STO_CUDA_ENTRY STV_DEFAULT"
_Z11changeSpeedPKcPcift:
.text._Z11changeSpeedPKcPcift:
[----:B------:R-:W-:Y:S01]  /*0000*/  LDC R1, c[0x0][0x37c] ;  /* 0x0000df00ff017b82 */ /* 0x000fe20000000800 */
[----:B------:R-:W0:Y:S07]  /*0010*/  S2R R2, SR_TID.X ;  /* 0x0000000000027919 */ /* 0x000e2e0000002100 */
[----:B------:R-:W1:Y:S01]  /*0020*/  LDC R0, c[0x0][0x398] ;  /* 0x0000e600ff007b82 */ /* 0x000e620000000800 */
[----:B------:R-:W2:Y:S07]  /*0030*/  LDCU UR5, c[0x0][0x390] ;  /* 0x00007200ff0577ac */ /* 0x000eae0008000800 */
[----:B------:R-:W0:Y:S08]  /*0040*/  S2UR UR4, SR_CTAID.X ;  /* 0x00000000000479c3 */ /* 0x000e300000002500 */
[----:B------:R-:W0:Y:S01]  /*0050*/  LDC R3, c[0x0][0x360] ;  /* 0x0000d800ff037b82 */ /* 0x000e220000000800 */
[----:B-1----:R-:W-:Y:S01]  /*0060*/  LOP3.LUT R0, R0, 0xffff, RZ, 0xc0, !PT ;  /* 0x0000ffff00007812 */ /* 0x002fe200078ec0ff */
[----:B0-----:R-:W-:-:S04]  /*0070*/  IMAD R3, R3, UR4, R2 ;  /* 0x0000000403037c24 */ /* 0x001fc8000f8e0202 */
[----:B------:R-:W-:-:S05]  /*0080*/  IMAD R13, R3, R0, RZ ;  /* 0x00000000030d7224 */ /* 0x000fca00078e02ff */
[----:B--2---:R-:W-:-:S13]  /*0090*/  ISETP.GE.AND P0, PT, R13, UR5, PT ;  /* 0x000000050d007c0c */ /* 0x004fda000bf06270 */
[----:B------:R-:W-:Y:S05]  /*00a0*/  @P0 EXIT ;  /* 0x000000000000094d */ /* 0x000fea0003800000 */
[----:B------:R-:W0:Y:S01]  /*00b0*/  LDCU.U16 UR4, c[0x0][0x398] ;  /* 0x00007300ff0477ac */ /* 0x000e220008000400 */
[----:B------:R-:W-:Y:S01]  /*00c0*/  I2FP.F32.S32 R3, R3 ;  /* 0x0000000300037245 */ /* 0x000fe20000201400 */
[----:B------:R-:W1:Y:S01]  /*00d0*/  LDCU UR6, c[0x0][0x394] ;  /* 0x00007280ff0677ac */ /* 0x000e620008000800 */
[----:B0-----:R-:W-:-:S03]  /*00e0*/  UPRMT UR4, UR4, 0x9910, URZ ;  /* 0x0000991004047896 */ /* 0x001fc600080000ff */
[----:B-1----:R-:W-:-:S03]  /*00f0*/  FMUL R3, R3, UR6 ;  /* 0x0000000603037c20 */ /* 0x002fc60008400000 */
[----:B------:R-:W-:Y:S01]  /*0100*/  ISETP.NE.AND P0, PT, RZ, UR4, PT ;  /* 0x00000004ff007c0c */ /* 0x000fe2000bf05270 */
[----:B------:R-:W0:Y:S02]  /*0110*/  F2I.TRUNC.NTZ R15, R3 ;  /* 0x00000003000f7305 */ /* 0x000e24000020f100 */
[----:B0-----:R-:W-:-:S10]  /*0120*/  I2FP.F32.S32 R12, R15 ;  /* 0x0000000f000c7245 */ /* 0x001fd40000201400 */
[----:B------:R-:W-:Y:S05]  /*0130*/  @!P0 EXIT ;  /* 0x000000000000894d */ /* 0x000fea0003800000 */
[C---:B------:R-:W-:Y:S01]  /*0140*/  ISETP.GE.U32.AND P0, PT, R0.reuse, 0x4, PT ;  /* 0x000000040000780c */ /* 0x040fe20003f06070 */
[C---:B------:R-:W-:Y:S02]  /*0150*/  IMAD R15, R0.reuse, R15, RZ ;  /* 0x0000000f000f7224 */ /* 0x040fe400078e02ff */
[----:B------:R-:W-:Y:S01]  /*0160*/  FADD R12, R3, -R12 ;  /* 0x8000000c030c7221 */ /* 0x000fe20000000000 */
[C---:B------:R-:W-:Y:S01]  /*0170*/  IADD3 R17, PT, PT, -R0.reuse, UR5, RZ ;  /* 0x0000000500117c10 */ /* 0x040fe2000fffe1ff */
[----:B------:R-:W0:Y:S01]  /*0180*/  LDCU.64 UR6, c[0x0][0x358] ;  /* 0x00006b00ff0677ac */ /* 0x000e220008000a00 */
[----:B------:R-:W-:Y:S01]  /*0190*/  LOP3.LUT R21, R0, 0x3, RZ, 0xc0, !PT ;  /* 0x0000000300157812 */ /* 0x000fe200078ec0ff */
[----:B------:R-:W-:Y:S01]  /*01a0*/  FADD R14, -R12, 1 ;  /* 0x3f8000000c0e7421 */ /* 0x000fe20000000100 */
[----:B------:R-:W-:Y:S01]  /*01b0*/  IMAD.MOV.U32 R16, RZ, RZ, RZ ;  /* 0x000000ffff107224 */ /* 0x000fe200078e00ff */
[----:B------:R-:W-:-:S04]  /*01c0*/  VIADDMNMX R17, R15, R0, R17, PT ;  /* 0x000000000f117246 */ /* 0x000fc80003800111 */
[----:B------:R-:W-:Y:S05]  /*01d0*/  @!P0 BRA `(.L_x_0) ;  /* 0x0000000400b48947 */ /* 0x000fea0003800000 */
[----:B------:R-:W1:Y:S01]  /*01e0*/  LDC.64 R4, c[0x0][0x388] ;  /* 0x0000e200ff047b82 */ /* 0x000e620000000a00 */
[----:B------:R-:W-:Y:S01]  /*01f0*/  LOP3.LUT R16, R0, 0xfffc, RZ, 0xc0, !PT ;  /* 0x0000fffc00107812 */ /* 0x000fe200078ec0ff */
[----:B------:R-:W2:Y:S01]  /*0200*/  LDCU UR5, c[0x0][0x390] ;  /* 0x00007200ff0577ac */ /* 0x000ea20008000800 */
[----:B------:R-:W-:Y:S02]  /*0210*/  SHF.R.S32.HI R18, RZ, 0x1f, R17 ;  /* 0x0000001fff127819 */ /* 0x000fe40000011411 */
[----:B------:R-:W-:Y:S01]  /*0220*/  SHF.R.S32.HI R20, RZ, 0x1f, R13 ;  /* 0x0000001fff147819 */ /* 0x000fe2000001140d */
[----:B------:R-:W3:Y:S02]  /*0230*/  LDCU.64 UR10, c[0x0][0x388] ;  /* 0x00007100ff0a77ac */ /* 0x000ee40008000a00 */
[----:B------:R-:W4:Y:S01]  /*0240*/  LDC.64 R2, c[0x0][0x380] ;  /* 0x0000e000ff027b82 */ /* 0x000f220000000a00 */
[----:B------:R-:W-:-:S05]  /*0250*/  UMOV UR4, URZ ;  /* 0x000000ff00047c82 */ /* 0x000fca0008000000 */
.L_x_7:
[----:B01----:R-:W-:Y:S01]  /*0260*/  VIADD R11, R17, UR4 ;  /* 0x00000004110b7c36 */ /* 0x003fe20008000000 */
[----:B------:R-:W-:Y:S01]  /*0270*/  BSSY.RECONVERGENT B0, `(.L_x_1) ;  /* 0x000001f000007945 */ /* 0x000fe20003800200 */
[----:B------:R-:W-:Y:S02]  /*0280*/  VIADD R22, R15, UR4 ;  /* 0x000000040f167c36 */ /* 0x000fe40008000000 */
[----:B------:R-:W-:-:S03]  /*0290*/  VIADD R7, R11, 0x1 ;  /* 0x000000010b077836 */ /* 0x000fc60000000000 */
[C---:B------:R-:W-:Y:S02]  /*02a0*/  VIMNMX R8, PT, PT, R22.reuse, R11, !PT ;  /* 0x0000000b16087248 */ /* 0x040fe40007fe0100 */
[----:B------:R-:W-:Y:S02]  /*02b0*/  VIADDMNMX R7, R22, 0x1, R7, !PT ;  /* 0x0000000116077846 */ /* 0x000fe40007800107 */
[----:B--2---:R-:W-:Y:S02]  /*02c0*/  ISETP.GE.AND P1, PT, R8, UR5, PT ;  /* 0x0000000508007c0c */ /* 0x004fe4000bf26270 */
[C---:B----4-:R-:W-:Y:S02]  /*02d0*/  IADD3 R6, P2, PT, R22.reuse, R2, RZ ;  /* 0x0000000216067210 */ /* 0x050fe40007f5e0ff */
[----:B------:R-:W-:Y:S02]  /*02e0*/  ISETP.GE.AND P0, PT, R7, UR5, PT ;  /* 0x0000000507007c0c */ /* 0x000fe4000bf06270 */
[----:B------:R-:W-:-:S07]  /*02f0*/  LEA.HI.X.SX32 R7, R22, R3, 0x1, P2 ;  /* 0x0000000316077211 */ /* 0x000fce00010f0eff */
[----:B------:R-:W-:Y:S05]  /*0300*/  @P1 BRA `(.L_x_2) ;  /* 0x0000000000541947 */ /* 0x000fea0003800000 */
[C---:B------:R-:W-:Y:S01]  /*0310*/  IADD3 R8, P1, PT, R11.reuse, R2, RZ ;  /* 0x000000020b087210 */ /* 0x040fe20007f3e0ff */
[----:B0-----:R-:W2:Y:S03]  /*0320*/  LDG.E.U8 R10, desc[UR6][R6.64] ;  /* 0x00000006060a7981 */ /* 0x001ea6000c1e1100 */
[----:B------:R-:W-:Y:S01]  /*0330*/  LEA.HI.X.SX32 R9, R11, R3, 0x1, P1 ;  /* 0x000000030b097211 */ /* 0x000fe200008f0eff */
[----:B------:R-:W2:Y:S04]  /*0340*/  LDG.E.U8 R19, desc[UR6][R6.64+0x1] ;  /* 0x0000010606137981 */ /* 0x000ea8000c1e1100 */
[----:B------:R-:W4:Y:S04]  /*0350*/  LDG.E.U8 R23, desc[UR6][R8.64] ;  /* 0x0000000608177981 */ /* 0x000f28000c1e1100 */
[----:B------:R0:W4:Y:S02]  /*0360*/  LDG.E.U8 R24, desc[UR6][R8.64+0x1] ;  /* 0x0000010608187981 */ /* 0x000124000c1e1100 */
[----:B0-----:R-:W-:-:S05]  /*0370*/  VIADD R9, R13, UR4 ;  /* 0x000000040d097c36 */ /* 0x001fca0008000000 */
[----:B---3--:R-:W-:-:S04]  /*0380*/  IADD3 R8, P1, PT, R9, UR10, RZ ;  /* 0x0000000a09087c10 */ /* 0x008fc8000ff3e0ff */
[----:B------:R-:W-:Y:S01]  /*0390*/  LEA.HI.X.SX32 R9, R9, UR11, 0x1, P1 ;  /* 0x0000000b09097c11 */ /* 0x000fe200088f0eff */
[----:B--2---:R-:W-:Y:S02]  /*03a0*/  IMAD R10, R10, 0x100, R19 ;  /* 0x000001000a0a7824 */ /* 0x004fe400078e0213 */
[----:B----4-:R-:W-:Y:S02]  /*03b0*/  IMAD R23, R23, 0x100, R24 ;  /* 0x0000010017177824 */ /* 0x010fe400078e0218 */
[----:B------:R-:W-:Y:S08]  /*03c0*/  I2F.S16 R19, R10 ;  /* 0x0000000a00137306 */ /* 0x000ff00000101400 */
[----:B------:R-:W0:Y:S02]  /*03d0*/  I2F.S16 R23, R23 ;  /* 0x0000001700177306 */ /* 0x000e240000101400 */
[----:B0-----:R-:W-:-:S04]  /*03e0*/  FMUL R25, R12, R23 ;  /* 0x000000170c197220 */ /* 0x001fc80000400000 */
[----:B------:R-:W-:-:S05]  /*03f0*/  FFMA R19, R14, R19, R25 ;  /* 0x000000130e137223 */ /* 0x000fca0000000019 */
[----:B------:R-:W-:-:S04]  /*0400*/  FMNMX R19, R19, 32767, PT ;  /* 0x46fffe0013137809 */ /* 0x000fc80003800000 */
[----:B------:R-:W-:-:S06]  /*0410*/  FMNMX R19, R19, -32768, !PT ;  /* 0xc700000013137809 */ /* 0x000fcc0007800000 */
[----:B------:R-:W0:Y:S02]  /*0420*/  F2I.TRUNC.NTZ R19, R19 ;  /* 0x0000001300137305 */ /* 0x000e24000020f100 */
[----:B0-----:R-:W-:Y:S01]  /*0430*/  SHF.R.U32.HI R23, RZ, 0x8, R19 ;  /* 0x00000008ff177819 */ /* 0x001fe20000011613 */
[----:B------:R2:W-:Y:S04]  /*0440*/  STG.E.U8 desc[UR6][R8.64+0x1], R19 ;  /* 0x0000011308007986 */ /* 0x0005e8000c101106 */
[----:B------:R2:W-:Y:S02]  /*0450*/  STG.E.U8 desc[UR6][R8.64], R23 ;  /* 0x0000001708007986 */ /* 0x0005e4000c101106 */
.L_x_2:
[----:B0--3--:R-:W-:Y:S05]  /*0460*/  BSYNC.RECONVERGENT B0 ;  /* 0x0000000000007941 */ /* 0x009fea0003800200 */
.L_x_1:
[----:B------:R-:W-:Y:S02]  /*0470*/  USHF.R.S32.HI UR8, URZ, 0x1f, UR4 ;  /* 0x0000001fff087899 */ /* 0x000fe40008011404 */
[----:B--2---:R-:W-:Y:S01]  /*0480*/  IADD3 R8, P1, P2, R2, UR4, R17 ;  /* 0x0000000402087c10 */ /* 0x004fe2000fa3e011 */
[----:B------:R-:W2:Y:S03]  /*0490*/  @!P0 LDG.E.U8 R10, desc[UR6][R6.64+0x1] ;  /* 0x00000106060a8981 */ /* 0x000ea6000c1e1100 */
[----:B------:R-:W-:Y:S01]  /*04a0*/  IADD3.X R9, PT, PT, R3, UR8, R18, P1, P2 ;  /* 0x0000000803097c10 */ /* 0x000fe20008fe4412 */
[----:B------:R-:W2:Y:S04]  /*04b0*/  @!P0 LDG.E.U8 R19, desc[UR6][R6.64+0x2] ;  /* 0x0000020606138981 */ /* 0x000ea8000c1e1100 */
[----:B------:R-:W3:Y:S04]  /*04c0*/  @!P0 LDG.E.U8 R23, desc[UR6][R8.64+0x1] ;  /* 0x0000010608178981 */ /* 0x000ee8000c1e1100 */
[----:B------:R-:W3:Y:S01]  /*04d0*/  @!P0 LDG.E.U8 R24, desc[UR6][R8.64+0x2] ;  /* 0x0000020608188981 */ /* 0x000ee2000c1e1100 */
[----:B------:R-:W-:-:S02]  /*04e0*/  VIADD R27, R11, 0x2 ;  /* 0x000000020b1b7836 */ /* 0x000fc40000000000 */
[----:B------:R-:W-:-:S03]  /*04f0*/  VIADD R29, R11, 0x3 ;  /* 0x000000030b1d7836 */ /* 0x000fc60000000000 */
[C---:B------:R-:W-:Y:S01]  /*0500*/  VIADDMNMX R27, R22.reuse, 0x2, R27, !PT ;  /* 0x00000002161b7846 */ /* 0x040fe2000780011b */
[----:B------:R-:W-:Y:S01]  /*0510*/  BSSY.RECONVERGENT B0, `(.L_x_3) ;  /* 0x0000023000007945 */ /* 0x000fe20003800200 */
[----:B------:R-:W-:Y:S01]  /*0520*/  VIADDMNMX R29, R22, 0x3, R29, !PT ;  /* 0x00000003161d7846 */ /* 0x000fe2000780011d */
[----:B--2---:R-:W-:Y:S02]  /*0530*/  @!P0 IMAD R19, R10, 0x100, R19 ;  /* 0x000001000a138824 */ /* 0x004fe400078e0213 */
[----:B---3--:R-:W-:-:S04]  /*0540*/  @!P0 IMAD R23, R23, 0x100, R24 ;  /* 0x0000010017178824 */ /* 0x008fc800078e0218 */
[----:B------:R-:W-:Y:S08]  /*0550*/  @!P0 I2F.S16 R19, R19 ;  /* 0x0000001300138306 */ /* 0x000ff00000101400 */
[----:B------:R-:W0:Y:S02]  /*0560*/  @!P0 I2F.S16 R23, R23 ;  /* 0x0000001700178306 */ /* 0x000e240000101400 */
[----:B0-----:R-:W-:-:S04]  /*0570*/  @!P0 FMUL R25, R12, R23 ;  /* 0x000000170c198220 */ /* 0x001fc80000400000 */
[----:B------:R-:W-:-:S05]  /*0580*/  @!P0 FFMA R25, R14, R19, R25 ;  /* 0x000000130e198223 */ /* 0x000fca0000000019 */
[----:B------:R-:W-:-:S04]  /*0590*/  @!P0 FMNMX R25, R25, 32767, PT ;  /* 0x46fffe0019198809 */ /* 0x000fc80003800000 */
[----:B------:R-:W-:-:S06]  /*05a0*/  @!P0 FMNMX R25, R25, -32768, !PT ;  /* 0xc700000019198809 */ /* 0x000fcc0007800000 */
[----:B------:R-:W0:Y:S01]  /*05b0*/  @!P0 F2I.TRUNC.NTZ R25, R25 ;  /* 0x0000001900198305 */ /* 0x000e22000020f100 */
[----:B-1----:R-:W-:-:S04]  /*05c0*/  IADD3 R10, P1, P2, R4, UR4, R13 ;  /* 0x00000004040a7c10 */ /* 0x002fc8000fa3e00d */
[----:B------:R-:W-:Y:S02]  /*05d0*/  IADD3.X R11, PT, PT, R5, UR8, R20, P1, P2 ;  /* 0x00000008050b7c10 */ /* 0x000fe40008fe4414 */
[----:B0-----:R-:W-:-:S03]  /*05e0*/  @!P0 SHF.R.U32.HI R23, RZ, 0x8, R25 ;  /* 0x00000008ff178819 */ /* 0x001fc60000011619 */
[----:B------:R0:W-:Y:S04]  /*05f0*/  @!P0 STG.E.U8 desc[UR6][R10.64+0x2], R25 ;  /* 0x000002190a008986 */ /* 0x0001e8000c101106 */
[----:B------:R0:W-:Y:S01]  /*0600*/  @!P0 STG.E.U8 desc[UR6][R10.64+0x1], R23 ;  /* 0x000001170a008986 */ /* 0x0001e2000c101106 */
[----:B------:R-:W-:Y:S02]  /*0610*/  ISETP.GE.AND P0, PT, R27, UR5, PT ;  /* 0x000000051b007c0c */ /* 0x000fe4000bf06270 */
[----:B------:R-:W-:-:S11]  /*0620*/  ISETP.GE.AND P1, PT, R29, UR5, PT ;  /* 0x000000051d007c0c */ /* 0x000fd6000bf26270 */
[----:B0-----:R-:W-:Y:S05]  /*0630*/  @P0 BRA `(.L_x_4) ;  /* 0x0000000000400947 */ /* 0x001fea0003800000 */
[----:B------:R-:W2:Y:S04]  /*0640*/  LDG.E.U8 R23, desc[UR6][R8.64+0x2] ;  /* 0x0000020608177981 */ /* 0x000ea8000c1e1100 */
[----:B------:R-:W2:Y:S04]  /*0650*/  LDG.E.U8 R24, desc[UR6][R8.64+0x3] ;  /* 0x0000030608187981 */ /* 0x000ea8000c1e1100 */
[----:B------:R-:W3:Y:S04]  /*0660*/  LDG.E.U8 R19, desc[UR6][R6.64+0x2] ;  /* 0x0000020606137981 */ /* 0x000ee8000c1e1100 */
[----:B------:R-:W3:Y:S01]  /*0670*/  LDG.E.U8 R22, desc[UR6][R6.64+0x3] ;  /* 0x0000030606167981 */ /* 0x000ee2000c1e1100 */
[----:B--2---:R-:W-:-:S06]  /*0680*/  IMAD R23, R23, 0x100, R24 ;  /* 0x0000010017177824 */ /* 0x004fcc00078e0218 */
[----:B------:R-:W0:Y:S01]  /*0690*/  I2F.S16 R23, R23 ;  /* 0x0000001700177306 */ /* 0x000e220000101400 */
[----:B---3--:R-:W-:-:S07]  /*06a0*/  IMAD R19, R19, 0x100, R22 ;  /* 0x0000010013137824 */ /* 0x008fce00078e0216 */
[----:B------:R-:W1:Y:S01]  /*06b0*/  I2F.S16 R19, R19 ;  /* 0x0000001300137306 */ /* 0x000e620000101400 */
[----:B0-----:R-:W-:-:S04]  /*06c0*/  FMUL R25, R12, R23 ;  /* 0x000000170c197220 */ /* 0x001fc80000400000 */
[----:B-1----:R-:W-:-:S05]  /*06d0*/  FFMA R25, R14, R19, R25 ;  /* 0x000000130e197223 */ /* 0x002fca0000000019 */
[----:B------:R-:W-:-:S04]  /*06e0*/  FMNMX R25, R25, 32767, PT ;  /* 0x46fffe0019197809 */ /* 0x000fc80003800000 */
[----:B------:R-:W-:-:S06]  /*06f0*/  FMNMX R25, R25, -32768, !PT ;  /* 0xc700000019197809 */ /* 0x000fcc0007800000 */
[----:B------:R-:W0:Y:S02]  /*0700*/  F2I.TRUNC.NTZ R25, R25 ;  /* 0x0000001900197305 */ /* 0x000e24000020f100 */
[----:B0-----:R-:W-:Y:S01]  /*0710*/  SHF.R.U32.HI R27, RZ, 0x8, R25 ;  /* 0x00000008ff1b7819 */ /* 0x001fe20000011619 */
[----:B------:R0:W-:Y:S04]  /*0720*/  STG.E.U8 desc[UR6][R10.64+0x3], R25 ;  /* 0x000003190a007986 */ /* 0x0001e8000c101106 */
[----:B------:R0:W-:Y:S02]  /*0730*/  STG.E.U8 desc[UR6][R10.64+0x2], R27 ;  /* 0x0000021b0a007986 */ /* 0x0001e4000c101106 */
.L_x_4:
[----:B------:R-:W-:Y:S05]  /*0740*/  BSYNC.RECONVERGENT B0 ;  /* 0x0000000000007941 */ /* 0x000fea0003800200 */
.L_x_3:
[----:B------:R-:W-:Y:S04]  /*0750*/  BSSY.RECONVERGENT B0, `(.L_x_5) ;  /* 0x0000012000007945 */ /* 0x000fe80003800200 */
[----:B------:R-:W-:Y:S05]  /*0760*/  @P1 BRA `(.L_x_6) ;  /* 0x0000000000401947 */ /* 0x000fea0003800000 */
        /* <DEDUP_REMOVED lines=16> */
.L_x_6:
[----:B------:R-:W-:Y:S05]  /*0870*/  BSYNC.RECONVERGENT B0 ;  /* 0x0000000000007941 */ /* 0x000fea0003800200 */
.L_x_5:
[----:B------:R-:W-:-:S06]  /*0880*/  UIADD3 UR4, UPT, UPT, UR4, 0x4, URZ ;  /* 0x0000000404047890 */ /* 0x000fcc000fffe0ff */
[----:B------:R-:W-:-:S13]  /*0890*/  ISETP.NE.AND P0, PT, R16, UR4, PT ;  /* 0x0000000410007c0c */ /* 0x000fda000bf05270 */
[----:B------:R-:W-:Y:S05]  /*08a0*/  @P0 BRA `(.L_x_7) ;  /* 0xfffffff8006c0947 */ /* 0x000fea000383ffff */
.L_x_0:
[----:B------:R-:W-:-:S13]  /*08b0*/  ISETP.NE.AND P0, PT, R21, RZ, PT ;  /* 0x000000ff1500720c */ /* 0x000fda0003f05270 */
[----:B0-----:R-:W-:Y:S05]  /*08c0*/  @!P0 EXIT ;  /* 0x000000000000894d */ /* 0x001fea0003800000 */
[----:B------:R-:W-:-:S13]  /*08d0*/  ISETP.NE.AND P0, PT, R21, 0x1, PT ;  /* 0x000000011500780c */ /* 0x000fda0003f05270 */
[----:B------:R-:W-:Y:S05]  /*08e0*/  @!P0 BRA `(.L_x_8) ;  /* 0x0000000000f88947 */ /* 0x000fea0003800000 */
[--C-:B------:R-:W-:Y:S01]  /*08f0*/  IMAD.IADD R6, R17, 0x1, R16.reuse ;  /* 0x0000000111067824 */ /* 0x100fe200078e0210 */
[----:B------:R-:W0:Y:S01]  /*0900*/  LDCU.64 UR8, c[0x0][0x380] ;  /* 0x00007000ff0877ac */ /* 0x000e220008000a00 */
[----:B------:R-:W-:Y:S01]  /*0910*/  IMAD.IADD R5, R15, 0x1, R16 ;  /* 0x000000010f057824 */ /* 0x000fe200078e0210 */
[----:B------:R-:W-:Y:S01]  /*0920*/  BSSY.RECONVERGENT B0, `(.L_x_9) ;  /* 0x000001f000007945 */ /* 0x000fe20003800200 */
[----:B------:R-:W-:-:S03]  /*0930*/  VIADD R2, R6, 0x1 ;  /* 0x0000000106027836 */ /* 0x000fc60000000000 */
[C---:B------:R-:W-:Y:S02]  /*0940*/  VIMNMX R4, PT, PT, R5.reuse, R6, !PT ;  /* 0x0000000605047248 */ /* 0x040fe40007fe0100 */
[----:B------:R-:W-:Y:S02]  /*0950*/  VIADDMNMX R3, R5, 0x1, R2, !PT ;  /* 0x0000000105037846 */ /* 0x000fe40007800102 */
[----:B------:R-:W-:Y:S02]  /*0960*/  ISETP.GE.AND P1, PT, R4, UR5, PT ;  /* 0x0000000504007c0c */ /* 0x000fe4000bf26270 */
[----:B------:R-:W-:Y:S02]  /*0970*/  ISETP.GE.AND P0, PT, R3, UR5, PT ;  /* 0x0000000503007c0c */ /* 0x000fe4000bf06270 */
[----:B0-----:R-:W-:-:S04]  /*0980*/  IADD3 R2, P2, PT, R5, UR8, RZ ;  /* 0x0000000805027c10 */ /* 0x001fc8000ff5e0ff */
[----:B------:R-:W-:-:S05]  /*0990*/  LEA.HI.X.SX32 R3, R5, UR9, 0x1, P2 ;  /* 0x0000000905037c11 */ /* 0x000fca00090f0eff */
[----:B------:R-:W-:Y:S05]  /*09a0*/  @P1 BRA `(.L_x_10) ;  /* 0x0000000000581947 */ /* 0x000fea0003800000 */
[C---:B------:R-:W-:Y:S01]  /*09b0*/  IADD3 R4, P1, PT, R6.reuse, UR8, RZ ;  /* 0x0000000806047c10 */ /* 0x040fe2000ff3e0ff */
[----:B------:R-:W2:Y:S01]  /*09c0*/  LDG.E.U8 R7, desc[UR6][R2.64+0x1] ;  /* 0x0000010602077981 */ /* 0x000ea2000c1e1100 */
[----:B------:R-:W0:Y:S02]  /*09d0*/  LDCU.64 UR10, c[0x0][0x388] ;  /* 0x00007100ff0a77ac */ /* 0x000e240008000a00 */
[----:B------:R-:W-:Y:S02]  /*09e0*/  LEA.HI.X.SX32 R5, R6, UR9, 0x1, P1 ;  /* 0x0000000906057c11 */ /* 0x000fe400088f0eff */
[----:B------:R-:W2:Y:S04]  /*09f0*/  LDG.E.U8 R6, desc[UR6][R2.64] ;  /* 0x0000000602067981 */ /* 0x000ea8000c1e1100 */
[----:B------:R-:W3:Y:S04]  /*0a00*/  LDG.E.U8 R8, desc[UR6][R4.64] ;  /* 0x0000000604087981 */ /* 0x000ee8000c1e1100 */
[----:B-1----:R1:W3:Y:S02]  /*0a10*/  LDG.E.U8 R9, desc[UR6][R4.64+0x1] ;  /* 0x0000010604097981 */ /* 0x0022e4000c1e1100 */
[----:B-1----:R-:W-:-:S05]  /*0a20*/  IMAD.IADD R5, R13, 0x1, R16 ;  /* 0x000000010d057824 */ /* 0x002fca00078e0210 */
[----:B0-----:R-:W-:-:S04]  /*0a30*/  IADD3 R4, P1, PT, R5, UR10, RZ ;  /* 0x0000000a05047c10 */ /* 0x001fc8000ff3e0ff */
[----:B------:R-:W-:Y:S01]  /*0a40*/  LEA.HI.X.SX32 R5, R5, UR11, 0x1, P1 ;  /* 0x0000000b05057c11 */ /* 0x000fe200088f0eff */
[----:B--2---:R-:W-:Y:S02]  /*0a50*/  IMAD R6, R6, 0x100, R7 ;  /* 0x0000010006067824 */ /* 0x004fe400078e0207 */
[----:B---3--:R-:W-:-:S04]  /*0a60*/  IMAD R8, R8, 0x100, R9 ;  /* 0x0000010008087824 */ /* 0x008fc800078e0209 */
[----:B------:R-:W0:Y:S08]  /*0a70*/  I2F.S16 R9, R8 ;  /* 0x0000000800097306 */ /* 0x000e300000101400 */
        /* <DEDUP_REMOVED lines=9> */
.L_x_10:
[----:B------:R-:W-:Y:S05]  /*0b10*/  BSYNC.RECONVERGENT B0 ;  /* 0x0000000000007941 */ /* 0x000fea0003800200 */
.L_x_9:
[----:B------:R-:W-:Y:S04]  /*0b20*/  BSSY.RECONVERGENT B0, `(.L_x_11) ;  /* 0x0000019000007945 */ /* 0x000fe80003800200 */
[----:B------:R-:W-:Y:S05]  /*0b30*/  @P0 BRA `(.L_x_12) ;  /* 0x00000000005c0947 */ /* 0x000fea0003800000 */
[--C-:B0-----:R-:W-:Y:S01]  /*0b40*/  SHF.R.S32.HI R5, RZ, 0x1f, R17.reuse ;  /* 0x0000001fff057819 */ /* 0x101fe20000011411 */
[----:B------:R-:W2:Y:S01]  /*0b50*/  LDG.E.U8 R6, desc[UR6][R2.64+0x1] ;  /* 0x0000010602067981 */ /* 0x000ea2000c1e1100 */
[----:B------:R-:W-:Y:S01]  /*0b60*/  IADD3 R4, P0, P1, R16, UR8, R17 ;  /* 0x0000000810047c10 */ /* 0x000fe2000f91e011 */
[----:B------:R-:W0:Y:S02]  /*0b70*/  LDCU.64 UR10, c[0x0][0x388] ;  /* 0x00007100ff0a77ac */ /* 0x000e240008000a00 */
[----:B------:R3:W2:Y:S01]  /*0b80*/  LDG.E.U8 R7, desc[UR6][R2.64+0x2] ;  /* 0x0000020602077981 */ /* 0x0006a2000c1e1100 */
[----:B------:R-:W-:-:S05]  /*0b90*/  IADD3.X R5, PT, PT, RZ, UR9, R5, P0, P1 ;  /* 0x00000009ff057c10 */ /* 0x000fca00087e2405 */
[----:B------:R-:W4:Y:S04]  /*0ba0*/  LDG.E.U8 R8, desc[UR6][R4.64+0x1] ;  /* 0x0000010604087981 */ /* 0x000f28000c1e1100 */
[----:B-1----:R-:W4:Y:S01]  /*0bb0*/  LDG.E.U8 R9, desc[UR6][R4.64+0x2] ;  /* 0x0000020604097981 */ /* 0x002f22000c1e1100 */
[--C-:B---3--:R-:W-:Y:S02]  /*0bc0*/  SHF.R.S32.HI R3, RZ, 0x1f, R13.reuse ;  /* 0x0000001fff037819 */ /* 0x108fe4000001140d */
[----:B0-----:R-:W-:-:S04]  /*0bd0*/  IADD3 R2, P0, P1, R16, UR10, R13 ;  /* 0x0000000a10027c10 */ /* 0x001fc8000f91e00d */
[----:B------:R-:W-:Y:S01]  /*0be0*/  IADD3.X R3, PT, PT, RZ, UR11, R3, P0, P1 ;  /* 0x0000000bff037c10 */ /* 0x000fe200087e2403 */
[----:B--2---:R-:W-:Y:S02]  /*0bf0*/  IMAD R6, R6, 0x100, R7 ;  /* 0x0000010006067824 */ /* 0x004fe400078e0207 */
[----:B----4-:R-:W-:-:S04]  /*0c00*/  IMAD R8, R8, 0x100, R9 ;  /* 0x0000010008087824 */ /* 0x010fc800078e0209 */
        /* <DEDUP_REMOVED lines=10> */
.L_x_12:
[----:B------:R-:W-:Y:S05]  /*0cb0*/  BSYNC.RECONVERGENT B0 ;  /* 0x0000000000007941 */ /* 0x000fea0003800200 */
.L_x_11:
[----:B------:R-:W-:-:S07]  /*0cc0*/  VIADD R16, R16, 0x2 ;  /* 0x0000000210107836 */ /* 0x000fce0000000000 */
.L_x_8:
[----:B------:R-:W-:-:S04]  /*0cd0*/  LOP3.LUT R0, R0, 0x1, RZ, 0xc0, !PT ;  /* 0x0000000100007812 */ /* 0x000fc800078ec0ff */
[----:B------:R-:W-:-:S13]  /*0ce0*/  ISETP.NE.U32.AND P0, PT, R0, 0x1, PT ;  /* 0x000000010000780c */ /* 0x000fda0003f05070 */
[----:B------:R-:W-:Y:S05]  /*0cf0*/  @P0 EXIT ;  /* 0x000000000000094d */ /* 0x000fea0003800000 */
[--C-:B------:R-:W-:Y:S02]  /*0d00*/  IMAD.IADD R15, R15, 0x1, R16.reuse ;  /* 0x000000010f0f7824 */ /* 0x100fe400078e0210 */
[----:B------:R-:W-:-:S05]  /*0d10*/  IMAD.IADD R0, R17, 0x1, R16 ;  /* 0x0000000111007824 */ /* 0x000fca00078e0210 */
[----:B--2---:R-:W-:-:S04]  /*0d20*/  VIMNMX R2, PT, PT, R15, R0, !PT ;  /* 0x000000000f027248 */ /* 0x004fc80007fe0100 */
[----:B------:R-:W-:-:S13]  /*0d30*/  ISETP.GE.AND P0, PT, R2, UR5, PT ;  /* 0x0000000502007c0c */ /* 0x000fda000bf06270 */
[----:B------:R-:W-:Y:S05]  /*0d40*/  @P0 EXIT ;  /* 0x000000000000094d */ /* 0x000fea0003800000 */
[----:B------:R-:W0:Y:S02]  /*0d50*/  LDCU.128 UR8, c[0x0][0x380] ;  /* 0x00007000ff0877ac */ /* 0x000e240008000c00 */
[C---:B0-----:R-:W-:Y:S02]  /*0d60*/  IADD3 R4, P1, PT, R0.reuse, UR8, RZ ;  /* 0x0000000800047c10 */ /* 0x041fe4000ff3e0ff */
[C---:B------:R-:W-:Y:S02]  /*0d70*/  IADD3 R2, P0, PT, R15.reuse, UR8, RZ ;  /* 0x000000080f027c10 */ /* 0x040fe4000ff1e0ff */
[----:B------:R-:W-:Y:S02]  /*0d80*/  LEA.HI.X.SX32 R5, R0, UR9, 0x1, P1 ;  /* 0x0000000900057c11 */ /* 0x000fe400088f0eff */
[----:B------:R-:W-:-:S03]  /*0d90*/  LEA.HI.X.SX32 R3, R15, UR9, 0x1, P0 ;  /* 0x000000090f037c11 */ /* 0x000fc600080f0eff */
[----:B------:R-:W2:Y:S04]  /*0da0*/  LDG.E.U8 R6, desc[UR6][R4.64] ;  /* 0x0000000604067981 */ /* 0x000ea8000c1e1100 */
[----:B-1----:R-:W2:Y:S04]  /*0db0*/  LDG.E.U8 R9, desc[UR6][R4.64+0x1] ;  /* 0x0000010604097981 */ /* 0x002ea8000c1e1100 */
[----:B------:R-:W3:Y:S04]  /*0dc0*/  LDG.E.U8 R0, desc[UR6][R2.64] ;  /* 0x0000000602007981 */ /* 0x000ee8000c1e1100 */
[----:B------:R0:W3:Y:S01]  /*0dd0*/  LDG.E.U8 R7, desc[UR6][R2.64+0x1] ;  /* 0x0000010602077981 */ /* 0x0000e2000c1e1100 */
[----:B------:R-:W-:-:S05]  /*0de0*/  IMAD.IADD R13, R13, 0x1, R16 ;  /* 0x000000010d0d7824 */ /* 0x000fca00078e0210 */
[----:B0-----:R-:W-:-:S04]  /*0df0*/  IADD3 R2, P0, PT, R13, UR10, RZ ;  /* 0x0000000a0d027c10 */ /* 0x001fc8000ff1e0ff */
[----:B------:R-:W-:Y:S01]  /*0e00*/  LEA.HI.X.SX32 R3, R13, UR11, 0x1, P0 ;  /* 0x0000000b0d037c11 */ /* 0x000fe200080f0eff */
[----:B--2---:R-:W-:-:S04]  /*0e10*/  IMAD R6, R6, 0x100, R9 ;  /* 0x0000010006067824 */ /* 0x004fc800078e0209 */
        /* <DEDUP_REMOVED lines=9> */
[----:B------:R-:W-:Y:S04]  /*0eb0*/  STG.E.U8 desc[UR6][R2.64+0x1], R7 ;  /* 0x0000010702007986 */ /* 0x000fe8000c101106 */
[----:B------:R-:W-:Y:S01]  /*0ec0*/  STG.E.U8 desc[UR6][R2.64], R5 ;  /* 0x0000000502007986 */ /* 0x000fe2000c101106 */
[----:B------:R-:W-:Y:S05]  /*0ed0*/  EXIT ;  /* 0x000000000000794d */ /* 0x000fea0003800000 */
.L_x_13:
[----:B------:R-:W-:-:S00]  /*0ee0*/  BRA `(.L_x_13) ;  /* 0xfffffffc00fc7947 */ /* 0x000fc0000383ffff */
[----:B------:R-:W-:-:S00]  /*0ef0*/  NOP ;  /* 0x0000000000007918 */ /* 0x000fc00000000000 */
        /* <DEDUP_REMOVED lines=8> */
.L_x_62:


//--------------------- .text._Z7fadeOutPcii      --------------------------
	.section	.text._Z7fadeOutPcii,"ax",@progbits
	.align	128
        .global         _Z7fadeOutPcii
        .type           _Z7fadeOutPcii,@function
        .size           _Z7fadeOutPcii,(.L_x_59 - _Z7fadeOutPcii)
        .other          _Z7fadeOutPcii,@"STO_CUDA_ENTRY STV_DEFAULT"
_Z7fadeOutPcii:
.text._Z7fadeOutPcii:
[----:B------:R-:W-:Y:S01]  /*0000*/  LDC R1, c[0x0][0x37c] ;  /* 0x0000df00ff017b82 */ /* 0x000fe20000000800 */
[----:B------:R-:W0:Y:S07]  /*0010*/  S2R R3, SR_TID.X ;  /* 0x0000000000037919 */ /* 0x000e2e0000002100 */
[----:B------:R-:W0:Y:S01]  /*0020*/  S2UR UR5, SR_CTAID.X ;  /* 0x00000000000579c3 */ /* 0x000e220000002500 */
[----:B------:R-:W1:Y:S07]  /*0030*/  LDCU.64 UR6, c[0x0][0x388] ;  /* 0x00007100ff0677ac */ /* 0x000e6e0008000a00 */
[----:B------:R-:W0:Y:S01]  /*0040*/  LDC R2, c[0x0][0x360] ;  /* 0x0000d800ff027b82 */ /* 0x000e220000000800 */
[----:B-1----:R-:W-:Y:S01]  /*0050*/  UIADD3 UR4, UPT, UPT, UR6, -UR7, URZ ;  /* 0x8000000706047290 */ /* 0x002fe2000fffe0ff */
[----:B0-----:R-:W-:-:S05]  /*0060*/  IMAD R2, R2, UR5, R3 ;  /* 0x0000000502027c24 */ /* 0x001fca000f8e0203 */
[----:B------:R-:W-:-:S04]  /*0070*/  ISETP.GE.AND P0, PT, R2, UR4, PT ;  /* 0x0000000402007c0c */ /* 0x000fc8000bf06270 */
[----:B------:R-:W-:-:S13]  /*0080*/  ISETP.GE.OR P0, PT, R2, UR6, !P0 ;  /* 0x0000000602007c0c */ /* 0x000fda000c706670 */
[----:B------:R-:W-:Y:S05]  /*0090*/  @P0 EXIT ;  /* 0x000000000000094d */ /* 0x000fea0003800000 */
[----:B------:R-:W-:Y:S01]  /*00a0*/  I2FP.F32.S32 R3, UR7 ;  /* 0x0000000700037c45 */ /* 0x000fe20008201400 */
[----:B------:R-:W0:Y:S01]  /*00b0*/  LDCU.64 UR4, c[0x0][0x358] ;  /* 0x00006b00ff0477ac */ /* 0x000e220008000a00 */
[----:B------:R-:W-:Y:S01]  /*00c0*/  IADD3 R0, PT, PT, -R2, UR6, RZ ;  /* 0x0000000602007c10 */ /* 0x000fe2000fffe1ff */
[----:B------:R-:W-:Y:S01]  /*00d0*/  BSSY.RECONVERGENT B0, `(.L_x_14) ;  /* 0x000000d000007945 */ /* 0x000fe20003800200 */
[----:B------:R-:W1:Y:S02]  /*00e0*/  MUFU.RCP R4, R3 ;  /* 0x0000000300047308 */ /* 0x000e640000001000 */
[----:B------:R-:W-:-:S06]  /*00f0*/  I2FP.F32.S32 R0, R0 ;  /* 0x0000000000007245 */ /* 0x000fcc0000201400 */
[----:B------:R-:W2:Y:S01]  /*0100*/  FCHK P0, R0, R3 ;  /* 0x0000000300007302 */ /* 0x000ea20000000000 */
[----:B-1----:R-:W-:-:S04]  /*0110*/  FFMA R5, -R3, R4, 1 ;  /* 0x3f80000003057423 */ /* 0x002fc80000000104 */
[----:B------:R-:W-:-:S04]  /*0120*/  FFMA R5, R4, R5, R4 ;  /* 0x0000000504057223 */ /* 0x000fc80000000004 */
[----:B------:R-:W-:-:S04]  /*0130*/  FFMA R4, R0, R5, RZ ;  /* 0x0000000500047223 */ /* 0x000fc800000000ff */
[----:B------:R-:W-:-:S04]  /*0140*/  FFMA R6, -R3, R4, R0 ;  /* 0x0000000403067223 */ /* 0x000fc80000000100 */
[----:B------:R-:W-:Y:S01]  /*0150*/  FFMA R6, R5, R6, R4 ;  /* 0x0000000605067223 */ /* 0x000fe20000000004 */
[----:B0-2---:R-:W-:Y:S06]  /*0160*/  @!P0 BRA `(.L_x_15) ;  /* 0x00000000000c8947 */ /* 0x005fec0003800000 */
[----:B------:R-:W-:-:S07]  /*0170*/  MOV R4, 0x190 ;  /* 0x0000019000047802 */ /* 0x000fce0000000f00 */
[----:B------:R-:W-:Y:S05]  /*0180*/  CALL.REL.NOINC `($__internal_0_$__cuda_sm3x_div_rn_noftz_f32_slowpath) ;  /* 0x0000000000347944 */ /* 0x000fea0003c00000 */
[----:B------:R-:W-:-:S07]  /*0190*/  IMAD.MOV.U32 R6, RZ, RZ, R0 ;  /* 0x000000ffff067224 */ /* 0x000fce00078e0000 */
.L_x_15:
[----:B------:R-:W-:Y:S05]  /*01a0*/  BSYNC.RECONVERGENT B0 ;  /* 0x0000000000007941 */ /* 0x000fea0003800200 */
.L_x_14:
[----:B------:R-:W0:Y:S02]  /*01b0*/  LDCU.64 UR6, c[0x0][0x380] ;  /* 0x00007000ff0677ac */ /* 0x000e240008000a00 */
[----:B0-----:R-:W-:-:S04]  /*01c0*/  IADD3 R4, P0, PT, R2, UR6, RZ ;  /* 0x0000000602047c10 */ /* 0x001fc8000ff1e0ff */
[----:B------:R-:W-:-:S05]  /*01d0*/  LEA.HI.X.SX32 R5, R2, UR7, 0x1, P0 ;  /* 0x0000000702057c11 */ /* 0x000fca00080f0eff */
[----:B------:R-:W2:Y:S02]  /*01e0*/  LDG.E.S8 R0, desc[UR4][R4.64] ;  /* 0x0000000404007981 */ /* 0x000ea4000c1e1300 */
[----:B--2---:R-:W0:Y:S02]  /*01f0*/  I2F.S16 R0, R0 ;  /* 0x0000000000007306 */ /* 0x004e240000101400 */
[----:B0-----:R-:W-:-:S04]  /*0200*/  FMUL R3, R0, 3.0517578125e-05 ;  /* 0x3800000000037820 */ /* 0x001fc80000400000 */
[----:B------:R-:W-:-:S04]  /*0210*/  FMUL R3, R3, R6 ;  /* 0x0000000603037220 */ /* 0x000fc80000400000 */
[----:B------:R-:W-:-:S06]  /*0220*/  FMUL R3, R3, 32768 ;  /* 0x4700000003037820 */ /* 0x000fcc0000400000 */
[----:B------:R-:W0:Y:S02]  /*0230*/  F2I.TRUNC.NTZ R3, R3 ;  /* 0x0000000300037305 */ /* 0x000e24000020f100 */
[----:B0-----:R-:W-:Y:S01]  /*0240*/  STG.E.U8 desc[UR4][R4.64], R3 ;  /* 0x0000000304007986 */ /* 0x001fe2000c101104 */
[----:B------:R-:W-:Y:S05]  /*0250*/  EXIT ;  /* 0x000000000000794d */ /* 0x000fea0003800000 */
        .weak           $__internal_0_$__cuda_sm3x_div_rn_noftz_f32_slowpath
        .type           $__internal_0_$__cuda_sm3x_div_rn_noftz_f32_slowpath,@function
        .size           $__internal_0_$__cuda_sm3x_div_rn_noftz_f32_slowpath,(.L_x_59 - $__internal_0_$__cuda_sm3x_div_rn_noftz_f32_slowpath)
$__internal_0_$__cuda_sm3x_div_rn_noftz_f32_slowpath:
[--C-:B------:R-:W-:Y:S01]  /*0260*/  SHF.R.U32.HI R6, RZ, 0x17, R3.reuse ;  /* 0x00000017ff067819 */ /* 0x100fe20000011603 */
[----:B------:R-:W-:Y:S01]  /*0270*/  BSSY.RECONVERGENT B1, `(.L_x_16) ;  /* 0x0000064000017945 */ /* 0x000fe20003800200 */
[--C-:B------:R-:W-:Y:S01]  /*0280*/  SHF.R.U32.HI R5, RZ, 0x17, R0.reuse ;  /* 0x00000017ff057819 */ /* 0x100fe20000011600 */
[----:B------:R-:W-:Y:S01]  /*0290*/  IMAD.MOV.U32 R7, RZ, RZ, R0 ;  /* 0x000000ffff077224 */ /* 0x000fe200078e0000 */
[----:B------:R-:W-:Y:S01]  /*02a0*/  LOP3.LUT R6, R6, 0xff, RZ, 0xc0, !PT ;  /* 0x000000ff06067812 */ /* 0x000fe200078ec0ff */
[----:B------:R-:W-:Y:S01]  /*02b0*/  IMAD.MOV.U32 R8, RZ, RZ, R3 ;  /* 0x000000ffff087224 */ /* 0x000fe200078e0003 */
[----:B------:R-:W-:-:S03]  /*02c0*/  LOP3.LUT R5, R5, 0xff, RZ, 0xc0, !PT ;  /* 0x000000ff05057812 */ /* 0x000fc600078ec0ff */
[----:B------:R-:W-:Y:S02]  /*02d0*/  VIADD R11, R6, 0xffffffff ;  /* 0xffffffff060b7836 */ /* 0x000fe40000000000 */
[----:B------:R-:W-:-:S03]  /*02e0*/  VIADD R10, R5, 0xffffffff ;  /* 0xffffffff050a7836 */ /* 0x000fc60000000000 */
[----:B------:R-:W-:-:S04]  /*02f0*/  ISETP.GT.U32.AND P0, PT, R11, 0xfd, PT ;  /* 0x000000fd0b00780c */ /* 0x000fc80003f04070 */
[----:B------:R-:W-:-:S13]  /*0300*/  ISETP.GT.U32.OR P0, PT, R10, 0xfd, P0 ;  /* 0x000000fd0a00780c */ /* 0x000fda0000704470 */
[----:B------:R-:W-:Y:S01]  /*0310*/  @!P0 IMAD.MOV.U32 R9, RZ, RZ, RZ ;  /* 0x000000ffff098224 */ /* 0x000fe200078e00ff */
[----:B------:R-:W-:Y:S06]  /*0320*/  @!P0 BRA `(.L_x_17) ;  /* 0x00000000005c8947 */ /* 0x000fec0003800000 */
[----:B------:R-:W-:Y:S02]  /*0330*/  FSETP.GTU.FTZ.AND P0, PT, |R0|, +INF , PT ;  /* 0x7f8000000000780b */ /* 0x000fe40003f1c200 */
[----:B------:R-:W-:-:S04]  /*0340*/  FSETP.GTU.FTZ.AND P1, PT, |R3|, +INF , PT ;  /* 0x7f8000000300780b */ /* 0x000fc80003f3c200 */
[----:B------:R-:W-:-:S13]  /*0350*/  PLOP3.LUT P0, PT, P0, P1, PT, 0xf8, 0x8f ;  /* 0x00000000008f781c */ /* 0x000fda0000703f70 */
[----:B------:R-:W-:Y:S05]  /*0360*/  @P0 BRA `(.L_x_18) ;  /* 0x00000004004c0947 */ /* 0x000fea0003800000 */
[----:B------:R-:W-:-:S13]  /*0370*/  LOP3.LUT P0, RZ, R8, 0x7fffffff, R7, 0xc8, !PT ;  /* 0x7fffffff08ff7812 */ /* 0x000fda000780c807 */
[----:B------:R-:W-:Y:S05]  /*0380*/  @!P0 BRA `(.L_x_19) ;  /* 0x00000004003c8947 */ /* 0x000fea0003800000 */
[C---:B------:R-:W-:Y:S02]  /*0390*/  FSETP.NEU.FTZ.AND P2, PT, |R0|.reuse, +INF , PT ;  /* 0x7f8000000000780b */ /* 0x040fe40003f5d200 */
[----:B------:R-:W-:Y:S02]  /*03a0*/  FSETP.NEU.FTZ.AND P1, PT, |R3|, +INF , PT ;  /* 0x7f8000000300780b */ /* 0x000fe40003f3d200 */
[----:B------:R-:W-:-:S11]  /*03b0*/  FSETP.NEU.FTZ.AND P0, PT, |R0|, +INF , PT ;  /* 0x7f8000000000780b */ /* 0x000fd60003f1d200 */
[----:B------:R-:W-:Y:S05]  /*03c0*/  @!P1 BRA !P2, `(.L_x_19) ;  /* 0x00000004002c9947 */ /* 0x000fea0005000000 */
[----:B------:R-:W-:-:S04]  /*03d0*/  LOP3.LUT P2, RZ, R7, 0x7fffffff, RZ, 0xc0, !PT ;  /* 0x7fffffff07ff7812 */ /* 0x000fc8000784c0ff */
[----:B------:R-:W-:-:S13]  /*03e0*/  PLOP3.LUT P1, PT, P1, P2, PT, 0x2f, 0xf2 ;  /* 0x0000000000f2781c */ /* 0x000fda0000f24577 */
[----:B------:R-:W-:Y:S05]  /*03f0*/  @P1 BRA `(.L_x_20) ;  /* 0x0000000400181947 */ /* 0x000fea0003800000 */
[----:B------:R-:W-:-:S04]  /*0400*/  LOP3.LUT P1, RZ, R8, 0x7fffffff, RZ, 0xc0, !PT ;  /* 0x7fffffff08ff7812 */ /* 0x000fc8000782c0ff */
[----:B------:R-:W-:-:S13]  /*0410*/  PLOP3.LUT P0, PT, P0, P1, PT, 0x2f, 0xf2 ;  /* 0x0000000000f2781c */ /* 0x000fda0000702577 */
[----:B------:R-:W-:Y:S05]  /*0420*/  @P0 BRA `(.L_x_21) ;  /* 0x0000000400000947 */ /* 0x000fea0003800000 */
[----:B------:R-:W-:Y:S02]  /*0430*/  ISETP.GE.AND P0, PT, R10, RZ, PT ;  /* 0x000000ff0a00720c */ /* 0x000fe40003f06270 */
[----:B------:R-:W-:-:S11]  /*0440*/  ISETP.GE.AND P1, PT, R11, RZ, PT ;  /* 0x000000ff0b00720c */ /* 0x000fd60003f26270 */
[----:B------:R-:W-:Y:S02]  /*0450*/  @P0 IMAD.MOV.U32 R9, RZ, RZ, RZ ;  /* 0x000000ffff090224 */ /* 0x000fe400078e00ff */
[----:B------:R-:W-:Y:S01]  /*0460*/  @!P0 FFMA R7, R0, 1.84467440737095516160e+19, RZ ;  /* 0x5f80000000078823 */ /* 0x000fe200000000ff */
[----:B------:R-:W-:Y:S02]  /*0470*/  @!P0 IMAD.MOV.U32 R9, RZ, RZ, -0x40 ;  /* 0xffffffc0ff098424 */ /* 0x000fe400078e00ff */
[----:B------:R-:W-:Y:S02]  /*0480*/  @!P1 FFMA R8, R3, 1.84467440737095516160e+19, RZ ;  /* 0x5f80000003089823 */ /* 0x000fe400000000ff */
[----:B------:R-:W-:-:S07]  /*0490*/  @!P1 VIADD R9, R9, 0x40 ;  /* 0x0000004009099836 */ /* 0x000fce0000000000 */
.L_x_17:
[----:B------:R-:W-:Y:S01]  /*04a0*/  LEA R3, R6, 0xc0800000, 0x17 ;  /* 0xc080000006037811 */ /* 0x000fe200078eb8ff */
[----:B------:R-:W-:Y:S01]  /*04b0*/  VIADD R5, R5, 0xffffff81 ;  /* 0xffffff8105057836 */ /* 0x000fe20000000000 */
[----:B------:R-:W-:Y:S03]  /*04c0*/  BSSY.RECONVERGENT B2, `(.L_x_22) ;  /* 0x0000035000027945 */ /* 0x000fe60003800200 */
[----:B------:R-:W-:Y:S01]  /*04d0*/  IMAD.IADD R3, R8, 0x1, -R3 ;  /* 0x0000000108037824 */ /* 0x000fe200078e0a03 */
[C---:B------:R-:W-:Y:S01]  /*04e0*/  IADD3 R6, PT, PT, R5.reuse, 0x7f, -R6 ;  /* 0x0000007f05067810 */ /* 0x040fe20007ffe806 */
[----:B------:R-:W-:Y:S02]  /*04f0*/  IMAD R0, R5, -0x800000, R7 ;  /* 0xff80000005007824 */ /* 0x000fe400078e0207 */
[----:B------:R-:W0:Y:S01]  /*0500*/  MUFU.RCP R8, R3 ;  /* 0x0000000300087308 */ /* 0x000e220000001000 */
[----:B------:R-:W-:Y:S01]  /*0510*/  FADD.FTZ R11, -R3, -RZ ;  /* 0x800000ff030b7221 */ /* 0x000fe20000010100 */
[----:B------:R-:W-:-:S03]  /*0520*/  IMAD.IADD R6, R6, 0x1, R9 ;  /* 0x0000000106067824 */ /* 0x000fc600078e0209 */
[----:B0-----:R-:W-:-:S04]  /*0530*/  FFMA R13, R8, R11, 1 ;  /* 0x3f800000080d7423 */ /* 0x001fc8000000000b */
[----:B------:R-:W-:-:S04]  /*0540*/  FFMA R10, R8, R13, R8 ;  /* 0x0000000d080a7223 */ /* 0x000fc80000000008 */
[----:B------:R-:W-:-:S04]  /*0550*/  FFMA R7, R0, R10, RZ ;  /* 0x0000000a00077223 */ /* 0x000fc800000000ff */
[----:B------:R-:W-:-:S04]  /*0560*/  FFMA R8, R11, R7, R0 ;  /* 0x000000070b087223 */ /* 0x000fc80000000000 */
[----:B------:R-:W-:-:S04]  /*0570*/  FFMA R7, R10, R8, R7 ;  /* 0x000000080a077223 */ /* 0x000fc80000000007 */
[----:B------:R-:W-:-:S04]  /*0580*/  FFMA R8, R11, R7, R0 ;  /* 0x000000070b087223 */ /* 0x000fc80000000000 */
[----:B------:R-:W-:-:S05]  /*0590*/  FFMA R0, R10, R8, R7 ;  /* 0x000000080a007223 */ /* 0x000fca0000000007 */
[----:B------:R-:W-:-:S04]  /*05a0*/  SHF.R.U32.HI R3, RZ, 0x17, R0 ;  /* 0x00000017ff037819 */ /* 0x000fc80000011600 */
[----:B------:R-:W-:-:S05]  /*05b0*/  LOP3.LUT R3, R3, 0xff, RZ, 0xc0, !PT ;  /* 0x000000ff03037812 */ /* 0x000fca00078ec0ff */
[----:B------:R-:W-:-:S04]  /*05c0*/  IMAD.IADD R9, R3, 0x1, R6 ;  /* 0x0000000103097824 */ /* 0x000fc800078e0206 */
[----:B------:R-:W-:-:S05]  /*05d0*/  VIADD R3, R9, 0xffffffff ;  /* 0xffffffff09037836 */ /* 0x000fca0000000000 */
[----:B------:R-:W-:-:S13]  /*05e0*/  ISETP.GE.U32.AND P0, PT, R3, 0xfe, PT ;  /* 0x000000fe0300780c */ /* 0x000fda0003f06070 */
[----:B------:R-:W-:Y:S05]  /*05f0*/  @!P0 BRA `(.L_x_23) ;  /* 0x0000000000808947 */ /* 0x000fea0003800000 */
[----:B------:R-:W-:-:S13]  /*0600*/  ISETP.GT.AND P0, PT, R9, 0xfe, PT ;  /* 0x000000fe0900780c */ /* 0x000fda0003f04270 */
[----:B------:R-:W-:Y:S05]  /*0610*/  @P0 BRA `(.L_x_24) ;  /* 0x00000000006c0947 */ /* 0x000fea0003800000 */
[----:B------:R-:W-:-:S13]  /*0620*/  ISETP.GE.AND P0, PT, R9, 0x1, PT ;  /* 0x000000010900780c */ /* 0x000fda0003f06270 */
[----:B------:R-:W-:Y:S05]  /*0630*/  @P0 BRA `(.L_x_25) ;  /* 0x0000000000740947 */ /* 0x000fea0003800000 */
[----:B------:R-:W-:Y:S02]  /*0640*/  ISETP.GE.AND P0, PT, R9, -0x18, PT ;  /* 0xffffffe80900780c */ /* 0x000fe40003f06270 */
[----:B------:R-:W-:-:S11]  /*0650*/  LOP3.LUT R0, R0, 0x80000000, RZ, 0xc0, !PT ;  /* 0x8000000000007812 */ /* 0x000fd600078ec0ff */
[----:B------:R-:W-:Y:S05]  /*0660*/  @!P0 BRA `(.L_x_25) ;  /* 0x0000000000688947 */ /* 0x000fea0003800000 */
[CCC-:B------:R-:W-:Y:S01]  /*0670*/  FFMA.RZ R3, R10.reuse, R8.reuse, R7.reuse ;  /* 0x000000080a037223 */ /* 0x1c0fe2000000c007 */
[CCC-:B------:R-:W-:Y:S01]  /*0680*/  FFMA.RM R6, R10.reuse, R8.reuse, R7.reuse ;  /* 0x000000080a067223 */ /* 0x1c0fe20000004007 */
[C---:B------:R-:W-:Y:S02]  /*0690*/  ISETP.NE.AND P2, PT, R9.reuse, RZ, PT ;  /* 0x000000ff0900720c */ /* 0x040fe40003f45270 */
[----:B------:R-:W-:Y:S02]  /*06a0*/  ISETP.NE.AND P1, PT, R9, RZ, PT ;  /* 0x000000ff0900720c */ /* 0x000fe40003f25270 */
[----:B------:R-:W-:Y:S01]  /*06b0*/  LOP3.LUT R5, R3, 0x7fffff, RZ, 0xc0, !PT ;  /* 0x007fffff03057812 */ /* 0x000fe200078ec0ff */
[----:B------:R-:W-:Y:S01]  /*06c0*/  FFMA.RP R3, R10, R8, R7 ;  /* 0x000000080a037223 */ /* 0x000fe20000008007 */
[----:B------:R-:W-:Y:S02]  /*06d0*/  VIADD R8, R9, 0x20 ;  /* 0x0000002009087836 */ /* 0x000fe40000000000 */
[----:B------:R-:W-:Y:S01]  /*06e0*/  LOP3.LUT R5, R5, 0x800000, RZ, 0xfc, !PT ;  /* 0x0080000005057812 */ /* 0x000fe200078efcff */
[----:B------:R-:W-:Y:S01]  /*06f0*/  IMAD.MOV R7, RZ, RZ, -R9 ;  /* 0x000000ffff077224 */ /* 0x000fe200078e0a09 */
[----:B------:R-:W-:-:S02]  /*0700*/  FSETP.NEU.FTZ.AND P0, PT, R3, R6, PT ;  /* 0x000000060300720b */ /* 0x000fc40003f1d000 */
[----:B------:R-:W-:Y:S02]  /*0710*/  SHF.L.U32 R8, R5, R8, RZ ;  /* 0x0000000805087219 */ /* 0x000fe400000006ff */
[----:B------:R-:W-:Y:S02]  /*0720*/  SEL R6, R7, RZ, P2 ;  /* 0x000000ff07067207 */ /* 0x000fe40001000000 */
[----:B------:R-:W-:Y:S02]  /*0730*/  ISETP.NE.AND P1, PT, R8, RZ, P1 ;  /* 0x000000ff0800720c */ /* 0x000fe40000f25270 */
[----:B------:R-:W-:Y:S02]  /*0740*/  SHF.R.U32.HI R6, RZ, R6, R5 ;  /* 0x00000006ff067219 */ /* 0x000fe40000011605 */
[----:B------:R-:W-:Y:S02]  /*0750*/  PLOP3.LUT P0, PT, P0, P1, PT, 0xf8, 0x8f ;  /* 0x00000000008f781c */ /* 0x000fe40000703f70 */
[----:B------:R-:W-:-:S02]  /*0760*/  SHF.R.U32.HI R8, RZ, 0x1, R6 ;  /* 0x00000001ff087819 */ /* 0x000fc40000011606 */
[----:B------:R-:W-:-:S04]  /*0770*/  SEL R3, RZ, 0x1, !P0 ;  /* 0x00000001ff037807 */ /* 0x000fc80004000000 */
[----:B------:R-:W-:-:S04]  /*0780*/  LOP3.LUT R3, R3, 0x1, R8, 0xf8, !PT ;  /* 0x0000000103037812 */ /* 0x000fc800078ef808 */
[----:B------:R-:W-:-:S05]  /*0790*/  LOP3.LUT R3, R3, R6, RZ, 0xc0, !PT ;  /* 0x0000000603037212 */ /* 0x000fca00078ec0ff */
[----:B------:R-:W-:-:S05]  /*07a0*/  IMAD.IADD R3, R8, 0x1, R3 ;  /* 0x0000000108037824 */ /* 0x000fca00078e0203 */
[----:B------:R-:W-:Y:S01]  /*07b0*/  LOP3.LUT R0, R3, R0, RZ, 0xfc, !PT ;  /* 0x0000000003007212 */ /* 0x000fe200078efcff */
[----:B------:R-:W-:Y:S06]  /*07c0*/  BRA `(.L_x_25) ;  /* 0x0000000000107947 */ /* 0x000fec0003800000 */
.L_x_24:
[----:B------:R-:W-:-:S04]  /*07d0*/  LOP3.LUT R0, R0, 0x80000000, RZ, 0xc0, !PT ;  /* 0x8000000000007812 */ /* 0x000fc800078ec0ff */
[----:B------:R-:W-:Y:S01]  /*07e0*/  LOP3.LUT R0, R0, 0x7f800000, RZ, 0xfc, !PT ;  /* 0x7f80000000007812 */ /* 0x000fe200078efcff */
[----:B------:R-:W-:Y:S06]  /*07f0*/  BRA `(.L_x_25) ;  /* 0x0000000000047947 */ /* 0x000fec0003800000 */
.L_x_23:
[----:B------:R-:W-:-:S07]  /*0800*/  IMAD R0, R6, 0x800000, R0 ;  /* 0x0080000006007824 */ /* 0x000fce00078e0200 */
.L_x_25:
[----:B------:R-:W-:Y:S05]  /*0810*/  BSYNC.RECONVERGENT B2 ;  /* 0x0000000000027941 */ /* 0x000fea0003800200 */
.L_x_22:
[----:B------:R-:W-:Y:S05]  /*0820*/  BRA `(.L_x_26) ;  /* 0x0000000000207947 */ /* 0x000fea0003800000 */
.L_x_21:
[----:B------:R-:W-:-:S04]  /*0830*/  LOP3.LUT R0, R8, 0x80000000, R7, 0x48, !PT ;  /* 0x8000000008007812 */ /* 0x000fc800078e4807 */
[----:B------:R-:W-:Y:S01]  /*0840*/  LOP3.LUT R0, R0, 0x7f800000, RZ, 0xfc, !PT ;  /* 0x7f80000000007812 */ /* 0x000fe200078efcff */
[----:B------:R-:W-:Y:S06]  /*0850*/  BRA `(.L_x_26) ;  /* 0x0000000000147947 */ /* 0x000fec0003800000 */
.L_x_20:
[----:B------:R-:W-:Y:S01]  /*0860*/  LOP3.LUT R0, R8, 0x80000000, R7, 0x48, !PT ;  /* 0x8000000008007812 */ /* 0x000fe200078e4807 */
[----:B------:R-:W-:Y:S06]  /*0870*/  BRA `(.L_x_26) ;  /* 0x00000000000c7947 */ /* 0x000fec0003800000 */
.L_x_19:
[----:B------:R-:W0:Y:S01]  /*0880*/  MUFU.RSQ R0, -QNAN ;  /* 0xffc0000000007908 */ /* 0x000e220000001400 */
[----:B------:R-:W-:Y:S05]  /*0890*/  BRA `(.L_x_26) ;  /* 0x0000000000047947 */ /* 0x000fea0003800000 */
.L_x_18:
[----:B------:R-:W-:-:S07]  /*08a0*/  FADD.FTZ R0, R0, R3 ;  /* 0x0000000300007221 */ /* 0x000fce0000010000 */
.L_x_26:
[----:B------:R-:W-:Y:S05]  /*08b0*/  BSYNC.RECONVERGENT B1 ;  /* 0x0000000000017941 */ /* 0x000fea0003800200 */
.L_x_16:
[----:B------:R-:W-:-:S04]  /*08c0*/  IMAD.MOV.U32 R5, RZ, RZ, 0x0 ;  /* 0x00000000ff057424 */ /* 0x000fc800078e00ff */
[----:B0-----:R-:W-:Y:S05]  /*08d0*/  RET.REL.NODEC R4 `(_Z7fadeOutPcii) ;  /* 0xfffffff404c87950 */ /* 0x001fea0003c3ffff */
.L_x_27:
        /* <DEDUP_REMOVED lines=10> */
.L_x_59:


//--------------------- .text._Z6fadeInPcii       --------------------------
	.section	.text._Z6fadeInPcii,"ax",@progbits
	.align	128
        .global         _Z6fadeInPcii
        .type           _Z6fadeInPcii,@function
        .size           _Z6fadeInPcii,(.L_x_60 - _Z6fadeInPcii)
        .other          _Z6fadeInPcii,@"STO_CUDA_ENTRY STV_DEFAULT"
_Z6fadeInPcii:
.text._Z6fadeInPcii:
[----:B------:R-:W-:Y:S01]  /*0000*/  LDC R1, c[0x0][0x37c] ;  /* 0x0000df00ff017b82 */ /* 0x000fe20000000800 */
[----:B------:R-:W0:Y:S07]  /*0010*/  S2R R3, SR_TID.X ;  /* 0x0000000000037919 */ /* 0x000e2e0000002100 */
[----:B------:R-:W0:Y:S01]  /*0020*/  S2UR UR4, SR_CTAID.X ;  /* 0x00000000000479c3 */ /* 0x000e220000002500 */
[----:B------:R-:W1:Y:S07]  /*0030*/  LDCU UR5, c[0x0][0x38c] ;  /* 0x00007180ff0577ac */ /* 0x000e6e0008000800 */
[----:B------:R-:W0:Y:S02]  /*0040*/  LDC R2, c[0x0][0x360] ;  /* 0x0000d800ff027b82 */ /* 0x000e240000000800 */
[----:B0-----:R-:W-:-:S05]  /*0050*/  IMAD R2, R2, UR4, R3 ;  /* 0x0000000402027c24 */ /* 0x001fca000f8e0203 */
[----:B-1----:R-:W-:-:S13]  /*0060*/  ISETP.GE.AND P0, PT, R2, UR5, PT ;  /* 0x0000000502007c0c */ /* 0x002fda000bf06270 */
[----:B------:R-:W-:Y:S05]  /*0070*/  @P0 EXIT ;  /* 0x000000000000094d */ /* 0x000fea0003800000 */
[----:B------:R-:W-:Y:S01]  /*0080*/  I2FP.F32.S32 R3, UR5 ;  /* 0x0000000500037c45 */ /* 0x000fe20008201400 */
[----:B------:R-:W0:Y:S01]  /*0090*/  LDCU.64 UR4, c[0x0][0x358] ;  /* 0x00006b00ff0477ac */ /* 0x000e220008000a00 */
[----:B------:R-:W-:Y:S01]  /*00a0*/  I2FP.F32.S32 R0, R2 ;  /* 0x0000000200007245 */ /* 0x000fe20000201400 */
[----:B------:R-:W-:Y:S01]  /*00b0*/  BSSY.RECONVERGENT B0, `(.L_x_28) ;  /* 0x000000c000007945 */ /* 0x000fe20003800200 */
[----:B------:R-:W1:Y:S08]  /*00c0*/  MUFU.RCP R4, R3 ;  /* 0x0000000300047308 */ /* 0x000e700000001000 */
        /* <DEDUP_REMOVED lines=8> */
[----:B------:R-:W-:Y:S05]  /*0150*/  CALL.REL.NOINC `($__internal_1_$__cuda_sm3x_div_rn_noftz_f32_slowpath) ;  /* 0x0000000000347944 */ /* 0x000fea0003c00000 */
[----:B------:R-:W-:-:S07]  /*0160*/  IMAD.MOV.U32 R6, RZ, RZ, R0 ;  /* 0x000000ffff067224 */ /* 0x000fce00078e0000 */
.L_x_29:
[----:B------:R-:W-:Y:S05]  /*0170*/  BSYNC.RECONVERGENT B0 ;  /* 0x0000000000007941 */ /* 0x000fea0003800200 */
.L_x_28:
        /* <DEDUP_REMOVED lines=11> */
        .weak           $__internal_1_$__cuda_sm3x_div_rn_noftz_f32_slowpath
        .type           $__internal_1_$__cuda_sm3x_div_rn_noftz_f32_slowpath,@function
        .size           $__internal_1_$__cuda_sm3x_div_rn_noftz_f32_slowpath,(.L_x_60 - $__internal_1_$__cuda_sm3x_div_rn_noftz_f32_slowpath)
$__internal_1_$__cuda_sm3x_div_rn_noftz_f32_slowpath:
        /* <DEDUP_REMOVED lines=36> */
.L_x_31:
        /* <DEDUP_REMOVED lines=51> */
.L_x_38:
[----:B------:R-:W-:-:S04]  /*07a0*/  LOP3.LUT R0, R0, 0x80000000, RZ, 0xc0, !PT ;  /* 0x8000000000007812 */ /* 0x000fc800078ec0ff */
[----:B------:R-:W-:Y:S01]  /*07b0*/  LOP3.LUT R0, R0, 0x7f800000, RZ, 0xfc, !PT ;  /* 0x7f80000000007812 */ /* 0x000fe200078efcff */
[----:B------:R-:W-:Y:S06]  /*07c0*/  BRA `(.L_x_39) ;  /* 0x0000000000047947 */ /* 0x000fec0003800000 */
.L_x_37:
[----:B------:R-:W-:-:S07]  /*07d0*/  IMAD R0, R6, 0x800000, R0 ;  /* 0x0080000006007824 */ /* 0x000fce00078e0200 */
.L_x_39:
[----:B------:R-:W-:Y:S05]  /*07e0*/  BSYNC.RECONVERGENT B2 ;  /* 0x0000000000027941 */ /* 0x000fea0003800200 */
.L_x_36:
[----:B------:R-:W-:Y:S05]  /*07f0*/  BRA `(.L_x_40) ;  /* 0x0000000000207947 */ /* 0x000fea0003800000 */
.L_x_35:
[----:B------:R-:W-:-:S04]  /*0800*/  LOP3.LUT R0, R8, 0x80000000, R7, 0x48, !PT ;  /* 0x8000000008007812 */ /* 0x000fc800078e4807 */
[----:B------:R-:W-:Y:S01]  /*0810*/  LOP3.LUT R0, R0, 0x7f800000, RZ, 0xfc, !PT ;  /* 0x7f80000000007812 */ /* 0x000fe200078efcff */
[----:B------:R-:W-:Y:S06]  /*0820*/  BRA `(.L_x_40) ;  /* 0x0000000000147947 */ /* 0x000fec0003800000 */
.L_x_34:
[----:B------:R-:W-:Y:S01]  /*0830*/  LOP3.LUT R0, R8, 0x80000000, R7, 0x48, !PT ;  /* 0x8000000008007812 */ /* 0x000fe200078e4807 */
[----:B------:R-:W-:Y:S06]  /*0840*/  BRA `(.L_x_40) ;  /* 0x00000000000c7947 */ /* 0x000fec0003800000 */
.L_x_33:
[----:B------:R-:W0:Y:S01]  /*0850*/  MUFU.RSQ R0, -QNAN ;  /* 0xffc0000000007908 */ /* 0x000e220000001400 */
[----:B------:R-:W-:Y:S05]  /*0860*/  BRA `(.L_x_40) ;  /* 0x0000000000047947 */ /* 0x000fea0003800000 */
.L_x_32:
[----:B------:R-:W-:-:S07]  /*0870*/  FADD.FTZ R0, R0, R3 ;  /* 0x0000000300007221 */ /* 0x000fce0000010000 */
.L_x_40:
[----:B------:R-:W-:Y:S05]  /*0880*/  BSYNC.RECONVERGENT B1 ;  /* 0x0000000000017941 */ /* 0x000fea0003800200 */
.L_x_30:
[----:B------:R-:W-:-:S04]  /*0890*/  IMAD.MOV.U32 R5, RZ, RZ, 0x0 ;  /* 0x00000000ff057424 */ /* 0x000fc800078e00ff */
[----:B0-----:R-:W-:Y:S05]  /*08a0*/  RET.REL.NODEC R4 `(_Z6fadeInPcii) ;  /* 0xfffffff404d47950 */ /* 0x001fea0003c3ffff */
.L_x_41:
        /* <DEDUP_REMOVED lines=13> */
.L_x_60:


//--------------------- .text._Z9addReverbPciif   --------------------------
	.section	.text._Z9addReverbPciif,"ax",@progbits
	.align	128
        .global         _Z9addReverbPciif
        .type           _Z9addReverbPciif,@function
        .size           _Z9addReverbPciif,(.L_x_65 - _Z9addReverbPciif)
        .other          _Z9addReverbPciif,@"STO_CUDA_ENTRY STV_DEFAULT"
_Z9addReverbPciif:
.text._Z9addReverbPciif:
[----:B------:R-:W-:Y:S01]  /*0000*/  LDC R1, c[0x0][0x37c] ;  /* 0x0000df00ff017b82 */ /* 0x000fe20000000800 */
[----:B------:R-:W0:Y:S07]  /*0010*/  S2R R3, SR_TID.X ;  /* 0x0000000000037919 */ /* 0x000e2e0000002100 */
[----:B------:R-:W0:Y:S01]  /*0020*/  S2UR UR4, SR_CTAID.X ;  /* 0x00000000000479c3 */ /* 0x000e220000002500 */
[----:B------:R-:W1:Y:S07]  /*0030*/  LDCU.64 UR6, c[0x0][0x388] ;  /* 0x00007100ff0677ac */ /* 0x000e6e0008000a00 */
[----:B------:R-:W0:Y:S02]  /*0040*/  LDC R0, c[0x0][0x360] ;  /* 0x0000d800ff007b82 */ /* 0x000e240000000800 */
[----:B0-----:R-:W-:-:S05]  /*0050*/  IMAD R0, R0, UR4, R3 ;  /* 0x0000000400007c24 */ /* 0x001fca000f8e0203 */
[----:B-1----:R-:W-:-:S04]  /*0060*/  IADD3 R4, PT, PT, R0, -UR7, RZ ;  /* 0x8000000700047c10 */ /* 0x002fc8000fffe0ff */
[----:B------:R-:W-:-:S04]  /*0070*/  ISETP.GE.AND P0, PT, R4, RZ, PT ;  /* 0x000000ff0400720c */ /* 0x000fc80003f06270 */
[----:B------:R-:W-:-:S13]  /*0080*/  ISETP.GE.OR P0, PT, R0, UR6, !P0 ;  /* 0x0000000600007c0c */ /* 0x000fda000c706670 */
[----:B------:R-:W-:Y:S05]  /*0090*/  @P0 EXIT ;  /* 0x000000000000094d */ /* 0x000fea0003800000 */
[----:B------:R-:W0:Y:S01]  /*00a0*/  LDCU.64 UR6, c[0x0][0x380] ;  /* 0x00007000ff0677ac */ /* 0x000e220008000a00 */
[----:B------:R-:W1:Y:S01]  /*00b0*/  LDCU.64 UR4, c[0x0][0x358] ;  /* 0x00006b00ff0477ac */ /* 0x000e620008000a00 */
[----:B0-----:R-:W-:-:S04]  /*00c0*/  IADD3 R4, P0, PT, R4, UR6, RZ ;  /* 0x0000000604047c10 */ /* 0x001fc8000ff1e0ff */
[----:B------:R-:W-:Y:S02]  /*00d0*/  IADD3.X R5, PT, PT, RZ, UR7, RZ, P0, !PT ;  /* 0x00000007ff057c10 */ /* 0x000fe400087fe4ff */
[C---:B------:R-:W-:Y:S01]  /*00e0*/  IADD3 R2, P0, PT, R0.reuse, UR6, RZ ;  /* 0x0000000600027c10 */ /* 0x040fe2000ff1e0ff */
[----:B------:R-:W0:Y:S02]  /*00f0*/  LDCU UR6, c[0x0][0x390] ;  /* 0x00007200ff0677ac */ /* 0x000e240008000800 */
[----:B-1----:R-:W2:Y:S01]  /*0100*/  LDG.E.S8 R4, desc[UR4][R4.64] ;  /* 0x0000000404047981 */ /* 0x002ea2000c1e1300 */
[----:B------:R-:W-:-:S05]  /*0110*/  LEA.HI.X.SX32 R3, R0, UR7, 0x1, P0 ;  /* 0x0000000700037c11 */ /* 0x000fca00080f0eff */
[----:B------:R-:W3:Y:S01]  /*0120*/  LDG.E.S8 R6, desc[UR4][R2.64] ;  /* 0x0000000402067981 */ /* 0x000ee2000c1e1300 */
[----:B--2---:R-:W1:Y:S08]  /*0130*/  I2F.S16 R0, R4 ;  /* 0x0000000400007306 */ /* 0x004e700000101400 */
[----:B---3--:R-:W2:Y:S01]  /*0140*/  I2F.S16 R6, R6 ;  /* 0x0000000600067306 */ /* 0x008ea20000101400 */
[----:B-1----:R-:W-:-:S04]  /*0150*/  FMUL R0, R0, 3.0517578125e-05 ;  /* 0x3800000000007820 */ /* 0x002fc80000400000 */
[----:B0-----:R-:W-:-:S04]  /*0160*/  FMUL R7, R0, UR6 ;  /* 0x0000000600077c20 */ /* 0x001fc80008400000 */
[----:B--2---:R-:W-:-:S04]  /*0170*/  FFMA R7, R6, 3.0517578125e-05, R7 ;  /* 0x3800000006077823 */ /* 0x004fc80000000007 */
[----:B------:R-:W-:-:S06]  /*0180*/  FMUL R7, R7, 32768 ;  /* 0x4700000007077820 */ /* 0x000fcc0000400000 */
[----:B------:R-:W0:Y:S02]  /*0190*/  F2I.TRUNC.NTZ R7, R7 ;  /* 0x0000000700077305 */ /* 0x000e24000020f100 */
[----:B0-----:R-:W-:Y:S01]  /*01a0*/  STG.E.U8 desc[UR4][R2.64], R7 ;  /* 0x0000000702007986 */ /* 0x001fe2000c101104 */
[----:B------:R-:W-:Y:S05]  /*01b0*/  EXIT ;  /* 0x000000000000794d */ /* 0x000fea0003800000 */
.L_x_42:
        /* <DEDUP_REMOVED lines=12> */
.L_x_65:


//--------------------- .text._Z14normalizeAudioPciff --------------------------
	.section	.text._Z14normalizeAudioPciff,"ax",@progbits
	.align	128
        .global         _Z14normalizeAudioPciff
        .type           _Z14normalizeAudioPciff,@function
        .size           _Z14normalizeAudioPciff,(.L_x_66 - _Z14normalizeAudioPciff)
        .other          _Z14normalizeAudioPciff,@"STO_CUDA_ENTRY STV_DEFAULT"
_Z14normalizeAudioPciff:
.text._Z14normalizeAudioPciff:
        /* <DEDUP_REMOVED lines=8> */
[----:B------:R-:W0:Y:S01]  /*0080*/  LDCU.64 UR6, c[0x0][0x380] ;  /* 0x00007000ff0677ac */ /* 0x000e220008000a00 */
[----:B------:R-:W1:Y:S01]  /*0090*/  LDCU.64 UR4, c[0x0][0x358] ;  /* 0x00006b00ff0477ac */ /* 0x000e620008000a00 */
[C---:B0-----:R-:W-:Y:S01]  /*00a0*/  IADD3 R2, P0, PT, R0.reuse, UR6, RZ ;  /* 0x0000000600027c10 */ /* 0x041fe2000ff1e0ff */
[----:B------:R-:W0:Y:S03]  /*00b0*/  LDCU UR6, c[0x0][0x38c] ;  /* 0x00007180ff0677ac */ /* 0x000e260008000800 */
[----:B------:R-:W-:-:S05]  /*00c0*/  LEA.HI.X.SX32 R3, R0, UR7, 0x1, P0 ;  /* 0x0000000700037c11 */ /* 0x000fca00080f0eff */
[----:B-1----:R-:W2:Y:S02]  /*00d0*/  LDG.E.S8 R0, desc[UR4][R2.64] ;  /* 0x0000000402007981 */ /* 0x002ea4000c1e1300 */
[----:B--2---:R-:W1:Y:S02]  /*00e0*/  I2F.S16 R0, R0 ;  /* 0x0000000000007306 */ /* 0x004e640000101400 */
[----:B-1----:R-:W-:-:S04]  /*00f0*/  FMUL R4, R0, 3.0517578125e-05 ;  /* 0x3800000000047820 */ /* 0x002fc80000400000 */
[----:B0-----:R-:W-:-:S04]  /*0100*/  FMUL R4, R4, UR6 ;  /* 0x0000000604047c20 */ /* 0x001fc80008400000 */
[----:B------:R-:W-:-:S04]  /*0110*/  FMUL R4, R4, 32768 ;  /* 0x4700000004047820 */ /* 0x000fc80000400000 */
[----:B------:R-:W0:Y:S02]  /*0120*/  F2I.TRUNC.NTZ R5, R4 ;  /* 0x0000000400057305 */ /* 0x000e24000020f100 */
[----:B0-----:R-:W-:Y:S01]  /*0130*/  STG.E.U8 desc[UR4][R2.64], R5 ;  /* 0x0000000502007986 */ /* 0x001fe2000c101104 */
[----:B------:R-:W-:Y:S05]  /*0140*/  EXIT ;  /* 0x000000000000794d */ /* 0x000fea0003800000 */
.L_x_43:
        /* <DEDUP_REMOVED lines=11> */
.L_x_66:


//--------------------- .text._Z14increaseVolumePcif --------------------------
	.section	.text._Z14increaseVolumePcif,"ax",@progbits
	.align	128
        .global         _Z14increaseVolumePcif
        .type           _Z14increaseVolumePcif,@function
        .size           _Z14increaseVolumePcif,(.L_x_61 - _Z14increaseVolumePcif)
        .other          _Z14increaseVolumePcif,@"STO_CUDA_ENTRY STV_DEFAULT"
_Z14increaseVolumePcif:
.text._Z14increaseVolumePcif:
        /* <DEDUP_REMOVED lines=8> */
[----:B------:R-:W0:Y:S01]  /*0080*/  LDC R6, c[0x0][0x38c] ;  /* 0x0000e300ff067b82 */ /* 0x000e220000000800 */
[----:B------:R-:W-:Y:S02]  /*0090*/  IMAD.MOV.U32 R3, RZ, RZ, 0x3d4ccccd ;  /* 0x3d4ccccdff037424 */ /* 0x000fe400078e00ff */
[----:B------:R-:W-:-:S04]  /*00a0*/  IMAD.MOV.U32 R0, RZ, RZ, 0x41a00000 ;  /* 0x41a00000ff007424 */ /* 0x000fc800078e00ff */
[----:B------:R-:W-:-:S04]  /*00b0*/  FFMA R0, R3, -R0, 1 ;  /* 0x3f80000003007423 */ /* 0x000fc80000000800 */
[----:B------:R-:W-:Y:S01]  /*00c0*/  FFMA R0, R0, R3, 0.050000000745058059692 ;  /* 0x3d4ccccd00007423 */ /* 0x000fe20000000003 */
[----:B0-----:R-:W0:Y:S03]  /*00d0*/  FCHK P0, R6, 20 ;  /* 0x41a0000006007902 */ /* 0x001e260000000000 */
[----:B------:R-:W-:-:S04]  /*00e0*/  FFMA R3, R0, R6, RZ ;  /* 0x0000000600037223 */ /* 0x000fc800000000ff */
[----:B------:R-:W-:-:S04]  /*00f0*/  FFMA R4, R3, -20, R6 ;  /* 0xc1a0000003047823 */ /* 0x000fc80000000006 */
[----:B------:R-:W-:Y:S01]  /*0100*/  FFMA R0, R0, R4, R3 ;  /* 0x0000000400007223 */ /* 0x000fe20000000003 */
[----:B0-----:R-:W-:Y:S06]  /*0110*/  @!P0 BRA `(.L_x_44) ;  /* 0x0000000000088947 */ /* 0x001fec0003800000 */
[----:B------:R-:W-:-:S07]  /*0120*/  MOV R4, 0x140 ;  /* 0x0000014000047802 */ /* 0x000fce0000000f00 */
[----:B------:R-:W-:Y:S05]  /*0130*/  CALL.REL.NOINC `($__internal_2_$__cuda_sm3x_div_rn_noftz_f32_slowpath) ;  /* 0x0000000000d07944 */ /* 0x000fea0003c00000 */
.L_x_44:
[----:B------:R-:W-:Y:S01]  /*0140*/  FSETP.NEU.AND P0, PT, R0, RZ, PT ;  /* 0x000000ff0000720b */ /* 0x000fe20003f0d000 */
[----:B------:R-:W0:Y:S01]  /*0150*/  LDCU.64 UR4, c[0x0][0x358] ;  /* 0x00006b00ff0477ac */ /* 0x000e220008000a00 */
[----:B------:R-:W-:-:S11]  /*0160*/  HFMA2 R3, -RZ, RZ, 1.875, 0 ;  /* 0x3f800000ff037431 */ /* 0x000fd600000001ff */
[----:B------:R-:W-:Y:S05]  /*0170*/  @!P0 BRA `(.L_x_45) ;  /* 0x00000000008c8947 */ /* 0x000fea0003800000 */
[----:B------:R-:W-:Y:S01]  /*0180*/  IMAD.MOV.U32 R4, RZ, RZ, 0x30e38e39 ;  /* 0x30e38e39ff047424 */ /* 0x000fe200078e00ff */
[----:B------:R-:W-:Y:S01]  /*0190*/  MOV R6, 0x3e638e39 ;  /* 0x3e638e3900067802 */ /* 0x000fe20000000f00 */
[----:B------:R-:W-:Y:S01]  /*01a0*/  IMAD.MOV.U32 R3, RZ, RZ, 0x3fb8aa3b ;  /* 0x3fb8aa3bff037424 */ /* 0x000fe200078e00ff */
[----:B------:R-:W-:Y:S01]  /*01b0*/  FSETP.NAN.AND P2, PT, |R0|, |R0|, PT ;  /* 0x400000000000720b */ /* 0x000fe20003f48200 */
[----:B------:R-:W-:Y:S02]  /*01c0*/  IMAD.MOV.U32 R8, RZ, RZ, 0x391fcb8e ;  /* 0x391fcb8eff087424 */ /* 0x000fe400078e00ff */
[----:B------:R-:W-:-:S04]  /*01d0*/  FFMA R3, -R4, R3, 5.5370556140132975997e-08 ;  /* 0x336dd09204037423 */ /* 0x000fc80000000103 */
[----:B------:R-:W-:-:S04]  /*01e0*/  FFMA R3, R6, 1.9251366722983220825e-08, R3 ;  /* 0x32a55e3406037823 */ /* 0x000fc80000000003 */
[----:B------:R-:W-:-:S04]  /*01f0*/  FFMA R3, -R4, 0.017944158986210823059, R3 ;  /* 0x3c92ffa104037823 */ /* 0x000fc80000000103 */
[----:B------:R-:W-:-:S04]  /*0200*/  FFMA R3, R6, 0.0059813861735165119171, R3 ;  /* 0x3bc3ff8106037823 */ /* 0x000fc80000000003 */
[----:B------:R-:W-:-:S04]  /*0210*/  FADD R5, R3, 3.3205988407135009766 ;  /* 0x405484b103057421 */ /* 0x000fc80000000000 */
[C---:B------:R-:W-:Y:S01]  /*0220*/  FMUL R4, R5.reuse, R0 ;  /* 0x0000000005047220 */ /* 0x040fe20000400000 */
[----:B------:R-:W-:-:S03]  /*0230*/  FADD R6, R5, -3.3205988407135009766 ;  /* 0xc05484b105067421 */ /* 0x000fc60000000000 */
[----:B------:R-:W1:Y:S01]  /*0240*/  FRND R7, R4 ;  /* 0x0000000400077307 */ /* 0x000e620000201000 */
[----:B------:R-:W-:Y:S01]  /*0250*/  FADD R6, R3, -R6 ;  /* 0x8000000603067221 */ /* 0x000fe20000000000 */
[----:B------:R-:W-:Y:S01]  /*0260*/  FFMA R5, R5, R0, -R4 ;  /* 0x0000000005057223 */ /* 0x000fe20000000804 */
[----:B------:R-:W-:-:S03]  /*0270*/  FSETP.GT.AND P0, PT, |R4|, 152, PT ;  /* 0x431800000400780b */ /* 0x000fc60003f04200 */
[----:B------:R-:W-:Y:S01]  /*0280*/  FFMA R6, R6, R0, R5 ;  /* 0x0000000006067223 */ /* 0x000fe20000000005 */
[----:B-1----:R-:W-:Y:S01]  /*0290*/  FADD R3, R4, -R7 ;  /* 0x8000000704037221 */ /* 0x002fe20000000000 */
[----:B------:R-:W-:-:S03]  /*02a0*/  FSETP.GT.AND P1, PT, R7, RZ, PT ;  /* 0x000000ff0700720b */ /* 0x000fc60003f24000 */
[----:B------:R-:W-:Y:S01]  /*02b0*/  FADD R3, R3, R6 ;  /* 0x0000000603037221 */ /* 0x000fe20000000000 */
[----:B------:R-:W-:Y:S02]  /*02c0*/  SEL R5, RZ, 0x83000000, P1 ;  /* 0x83000000ff057807 */ /* 0x000fe40000800000 */
[----:B------:R-:W-:Y:S01]  /*02d0*/  FSETP.GEU.AND P1, PT, R4, RZ, PT ;  /* 0x000000ff0400720b */ /* 0x000fe20003f2e000 */
[----:B------:R-:W-:Y:S02]  /*02e0*/  FFMA R6, R3, R8, 0.0013391353422775864601 ;  /* 0x3aaf85ed03067423 */ /* 0x000fe40000000008 */
[----:B------:R-:W-:Y:S02]  /*02f0*/  VIADD R7, R5, 0x7f000000 ;  /* 0x7f00000005077836 */ /* 0x000fe40000000000 */
[C---:B------:R-:W-:Y:S02]  /*0300*/  FFMA R8, R3.reuse, R6, 0.0096188392490148544312 ;  /* 0x3c1d985603087423 */ /* 0x040fe40000000006 */
[----:B------:R-:W1:Y:S02]  /*0310*/  F2I.NTZ R6, R4 ;  /* 0x0000000400067305 */ /* 0x000e640000203100 */
[----:B------:R-:W-:-:S04]  /*0320*/  FFMA R8, R3, R8, 0.055503588169813156128 ;  /* 0x3d6357bb03087423 */ /* 0x000fc80000000008 */
[----:B------:R-:W-:-:S04]  /*0330*/  FFMA R8, R3, R8, 0.24022644758224487305 ;  /* 0x3e75fdec03087423 */ /* 0x000fc80000000008 */
[----:B------:R-:W-:-:S04]  /*0340*/  FFMA R8, R3, R8, 0.69314718246459960938 ;  /* 0x3f31721803087423 */ /* 0x000fc80000000008 */
[----:B------:R-:W-:Y:S01]  /*0350*/  FFMA R8, R3, R8, 1 ;  /* 0x3f80000003087423 */ /* 0x000fe20000000008 */
[----:B-1----:R-:W-:Y:S02]  /*0360*/  LEA R6, R6, -R5, 0x17 ;  /* 0x8000000506067211 */ /* 0x002fe400078eb8ff */
[----:B------:R-:W-:Y:S01]  /*0370*/  FSEL R3, RZ, +INF , !P1 ;  /* 0x7f800000ff037808 */ /* 0x000fe20004800000 */
[----:B------:R-:W-:-:S04]  /*0380*/  FMUL R7, R7, R8 ;  /* 0x0000000807077220 */ /* 0x000fc80000400000 */
[----:B------:R-:W-:Y:S01]  /*0390*/  @!P0 FMUL R3, R6, R7 ;  /* 0x0000000706038220 */ /* 0x000fe20000400000 */
[----:B------:R-:W-:-:S07]  /*03a0*/  @P2 FADD R3, R0, 10 ;  /* 0x4120000000032421 */ /* 0x000fce0000000000 */
.L_x_45:
[----:B------:R-:W1:Y:S02]  /*03b0*/  LDCU.64 UR6, c[0x0][0x380] ;  /* 0x00007000ff0677ac */ /* 0x000e640008000a00 */
[----:B-1----:R-:W-:-:S04]  /*03c0*/  IADD3 R4, P0, PT, R2, UR6, RZ ;  /* 0x0000000602047c10 */ /* 0x002fc8000ff1e0ff */
[----:B------:R-:W-:-:S05]  /*03d0*/  LEA.HI.X.SX32 R5, R2, UR7, 0x1, P0 ;  /* 0x0000000702057c11 */ /* 0x000fca00080f0eff */
[----:B0-----:R-:W2:Y:S02]  /*03e0*/  LDG.E.S8 R0, desc[UR4][R4.64] ;  /* 0x0000000404007981 */ /* 0x001ea4000c1e1300 */
[----:B--2---:R-:W0:Y:S02]  /*03f0*/  I2F.S16 R0, R0 ;  /* 0x0000000000007306 */ /* 0x004e240000101400 */
[----:B0-----:R-:W-:-:S04]  /*0400*/  FMUL R2, R0, 3.0517578125e-05 ;  /* 0x3800000000027820 */ /* 0x001fc80000400000 */
[----:B------:R-:W-:-:S05]  /*0410*/  FMUL R2, R2, R3 ;  /* 0x0000000302027220 */ /* 0x000fca0000400000 */
[----:B------:R-:W-:-:S04]  /*0420*/  FMNMX.NAN R2, R2, 1, PT ;  /* 0x3f80000002027809 */ /* 0x000fc80003820000 */
[----:B------:R-:W-:-:S05]  /*0430*/  FMNMX.NAN R2, R2, -1, !PT ;  /* 0xbf80000002027809 */ /* 0x000fca0007820000 */
[----:B------:R-:W-:-:S04]  /*0440*/  FMUL R2, R2, 32768 ;  /* 0x4700000002027820 */ /* 0x000fc80000400000 */
[----:B------:R-:W0:Y:S02]  /*0450*/  F2I.TRUNC.NTZ R3, R2 ;  /* 0x0000000200037305 */ /* 0x000e24000020f100 */
[----:B0-----:R-:W-:Y:S01]  /*0460*/  STG.E.U8 desc[UR4][R4.64], R3 ;  /* 0x0000000304007986 */ /* 0x001fe2000c101104 */
[----:B------:R-:W-:Y:S05]  /*0470*/  EXIT ;  /* 0x000000000000794d */ /* 0x000fea0003800000 */
        .weak           $__internal_2_$__cuda_sm3x_div_rn_noftz_f32_slowpath
        .type           $__internal_2_$__cuda_sm3x_div_rn_noftz_f32_slowpath,@function
        .size           $__internal_2_$__cuda_sm3x_div_rn_noftz_f32_slowpath,(.L_x_61 - $__internal_2_$__cuda_sm3x_div_rn_noftz_f32_slowpath)
$__internal_2_$__cuda_sm3x_div_rn_noftz_f32_slowpath:
[----:B------:R-:W0:Y:S08]  /*0480*/  LDC R0, c[0x0][0x38c] ;  /* 0x0000e300ff007b82 */ /* 0x000e300000000800 */
[----:B------:R-:W1:Y:S01]  /*0490*/  LDC R5, c[0x0][0x38c] ;  /* 0x0000e300ff057b82 */ /* 0x000e620000000800 */
[----:B0-----:R-:W-:-:S04]  /*04a0*/  SHF.R.U32.HI R3, RZ, 0x17, R0 ;  /* 0x00000017ff037819 */ /* 0x001fc80000011600 */
[----:B------:R-:W-:-:S05]  /*04b0*/  LOP3.LUT R3, R3, 0xff, RZ, 0xc0, !PT ;  /* 0x000000ff03037812 */ /* 0x000fca00078ec0ff */
[----:B------:R-:W-:-:S05]  /*04c0*/  VIADD R7, R3, 0xffffffff ;  /* 0xffffffff03077836 */ /* 0x000fca0000000000 */
[----:B------:R-:W-:-:S13]  /*04d0*/  ISETP.GT.U32.OR P0, PT, R7, 0xfd, !PT ;  /* 0x000000fd0700780c */ /* 0x000fda0007f04470 */
[----:B------:R-:W-:Y:S01]  /*04e0*/  @!P0 IMAD.MOV.U32 R6, RZ, RZ, RZ ;  /* 0x000000ffff068224 */ /* 0x000fe200078e00ff */
[----:B-1----:R-:W-:Y:S06]  /*04f0*/  @!P0 BRA `(.L_x_46) ;  /* 0x00000000003c8947 */ /* 0x002fec0003800000 */
[----:B------:R-:W-:-:S13]  /*0500*/  FSETP.GTU.FTZ.AND P0, PT, |R0|, +INF , PT ;  /* 0x7f8000000000780b */ /* 0x000fda0003f1c200 */
[----:B------:R-:W-:Y:S05]  /*0510*/  @P0 BRA `(.L_x_47) ;  /* 0x0000000400280947 */ /* 0x000fea0003800000 */
[----:B------:R-:W-:-:S05]  /*0520*/  HFMA2 R6, -RZ, RZ, 2.8125, 0 ;  /* 0x41a00000ff067431 */ /* 0x000fca00000001ff */
[----:B------:R-:W-:-:S13]  /*0530*/  LOP3.LUT P0, RZ, R6, 0x7fffffff, R5, 0xc8, !PT ;  /* 0x7fffffff06ff7812 */ /* 0x000fda000780c805 */
[----:B------:R-:W-:Y:S05]  /*0540*/  @!P0 BRA `(.L_x_48) ;  /* 0x0000000400148947 */ /* 0x000fea0003800000 */
[----:B------:R-:W-:-:S13]  /*0550*/  LOP3.LUT P0, RZ, R5, 0x7fffffff, RZ, 0xc0, !PT ;  /* 0x7fffffff05ff7812 */ /* 0x000fda000780c0ff */
[----:B------:R-:W-:Y:S05]  /*0560*/  @!P0 BRA `(.L_x_49) ;  /* 0x0000000400048947 */ /* 0x000fea0003800000 */
[----:B------:R-:W-:Y:S02]  /*0570*/  FSETP.NEU.FTZ.AND P0, PT, |R0|, +INF , PT ;  /* 0x7f8000000000780b */ /* 0x000fe40003f1d200 */
[----:B------:R-:W-:-:S04]  /*0580*/  LOP3.LUT P1, RZ, R6, 0x7fffffff, RZ, 0xc0, !PT ;  /* 0x7fffffff06ff7812 */ /* 0x000fc8000782c0ff */
[----:B------:R-:W-:-:S13]  /*0590*/  PLOP3.LUT P0, PT, P0, P1, PT, 0x2f, 0xf2 ;  /* 0x0000000000f2781c */ /* 0x000fda0000702577 */
[----:B------:R-:W-:Y:S05]  /*05a0*/  @P0 BRA `(.L_x_50) ;  /* 0x0000000000e80947 */ /* 0x000fea0003800000 */
[----:B------:R-:W-:-:S13]  /*05b0*/  ISETP.GE.AND P0, PT, R7, RZ, PT ;  /* 0x000000ff0700720c */ /* 0x000fda0003f06270 */
[----:B------:R-:W-:Y:S02]  /*05c0*/  @P0 IMAD.MOV.U32 R6, RZ, RZ, RZ ;  /* 0x000000ffff060224 */ /* 0x000fe400078e00ff */
[----:B------:R-:W-:Y:S01]  /*05d0*/  @!P0 FFMA R5, R0, 1.84467440737095516160e+19, RZ ;  /* 0x5f80000000058823 */ /* 0x000fe200000000ff */
[----:B------:R-:W-:-:S07]  /*05e0*/  @!P0 IMAD.MOV.U32 R6, RZ, RZ, -0x40 ;  /* 0xffffffc0ff068424 */ /* 0x000fce00078e00ff */
.L_x_46:
[----:B------:R-:W-:Y:S01]  /*05f0*/  UMOV UR4, 0x41a00000 ;  /* 0x41a0000000047882 */ /* 0x000fe20000000000 */
[----:B------:R-:W-:Y:S01]  /*0600*/  IADD3 R3, PT, PT, R3, -0x7f, RZ ;  /* 0xffffff8103037810 */ /* 0x000fe20007ffe0ff */
[----:B------:R-:W-:-:S03]  /*0610*/  UIADD3 UR4, UPT, UPT, UR4, -0x2000000, URZ ;  /* 0xfe00000004047890 */ /* 0x000fc6000fffe0ff */
[----:B------:R-:W-:Y:S01]  /*0620*/  IADD3 R6, PT, PT, R6, -0x4, R3 ;  /* 0xfffffffc06067810 */ /* 0x000fe20007ffe003 */
[----:B------:R-:W-:Y:S02]  /*0630*/  IMAD R0, R3, -0x800000, R5 ;  /* 0xff80000003007824 */ /* 0x000fe400078e0205 */
[----:B------:R-:W-:-:S03]  /*0640*/  FADD.FTZ R9, -RZ, -UR4 ;  /* 0x80000004ff097e21 */ /* 0x000fc60008010100 */
[----:B------:R-:W0:Y:S02]  /*0650*/  MUFU.RCP R7, UR4 ;  /* 0x0000000400077d08 */ /* 0x000e240008001000 */
        /* <DEDUP_REMOVED lines=9> */
[----:B------:R-:W-:-:S05]  /*06f0*/  IMAD.IADD R10, R0, 0x1, R6 ;  /* 0x00000001000a7824 */ /* 0x000fca00078e0206 */
[----:B------:R-:W-:-:S04]  /*0700*/  IADD3 R0, PT, PT, R10, -0x1, RZ ;  /* 0xffffffff0a007810 */ /* 0x000fc80007ffe0ff */
        /* <DEDUP_REMOVED lines=10> */
[C---:B------:R-:W-:Y:S01]  /*07b0*/  VIADD R6, R10.reuse, 0x20 ;  /* 0x000000200a067836 */ /* 0x040fe20000000000 */
[C---:B------:R-:W-:Y:S02]  /*07c0*/  ISETP.NE.AND P2, PT, R10.reuse, RZ, PT ;  /* 0x000000ff0a00720c */ /* 0x040fe40003f45270 */
[----:B------:R-:W-:Y:S02]  /*07d0*/  ISETP.NE.AND P1, PT, R10, RZ, PT ;  /* 0x000000ff0a00720c */ /* 0x000fe40003f25270 */
[----:B------:R-:W-:Y:S01]  /*07e0*/  LOP3.LUT R3, R0, 0x7fffff, RZ, 0xc0, !PT ;  /* 0x007fffff00037812 */ /* 0x000fe200078ec0ff */
[CCC-:B------:R-:W-:Y:S01]  /*07f0*/  FFMA.RP R0, R7.reuse, R9.reuse, R8.reuse ;  /* 0x0000000907007223 */ /* 0x1c0fe20000008008 */
[----:B------:R-:W-:Y:S01]  /*0800*/  FFMA.RM R7, R7, R9, R8 ;  /* 0x0000000907077223 */ /* 0x000fe20000004008 */
[----:B------:R-:W-:Y:S02]  /*0810*/  IADD3 R8, PT, PT, -R10, RZ, RZ ;  /* 0x000000ff0a087210 */ /* 0x000fe40007ffe1ff */
[----:B------:R-:W-:-:S02]  /*0820*/  LOP3.LUT R3, R3, 0x800000, RZ, 0xfc, !PT ;  /* 0x0080000003037812 */ /* 0x000fc400078efcff */
[----:B------:R-:W-:Y:S02]  /*0830*/  FSETP.NEU.FTZ.AND P0, PT, R0, R7, PT ;  /* 0x000000070000720b */ /* 0x000fe40003f1d000 */
[----:B------:R-:W-:Y:S02]  /*0840*/  SHF.L.U32 R6, R3, R6, RZ ;  /* 0x0000000603067219 */ /* 0x000fe400000006ff */
[----:B------:R-:W-:Y:S02]  /*0850*/  SEL R0, R8, RZ, P2 ;  /* 0x000000ff08007207 */ /* 0x000fe40001000000 */
[----:B------:R-:W-:Y:S02]  /*0860*/  ISETP.NE.AND P1, PT, R6, RZ, P1 ;  /* 0x000000ff0600720c */ /* 0x000fe40000f25270 */
[----:B------:R-:W-:Y:S02]  /*0870*/  SHF.R.U32.HI R0, RZ, R0, R3 ;  /* 0x00000000ff007219 */ /* 0x000fe40000011603 */
[----:B------:R-:W-:-:S02]  /*0880*/  PLOP3.LUT P0, PT, P0, P1, PT, 0xf8, 0x8f ;  /* 0x00000000008f781c */ /* 0x000fc40000703f70 */
[----:B------:R-:W-:Y:S02]  /*0890*/  SHF.R.U32.HI R6, RZ, 0x1, R0 ;  /* 0x00000001ff067819 */ /* 0x000fe40000011600 */
[----:B------:R-:W-:-:S04]  /*08a0*/  SEL R3, RZ, 0x1, !P0 ;  /* 0x00000001ff037807 */ /* 0x000fc80004000000 */
[----:B------:R-:W-:-:S04]  /*08b0*/  LOP3.LUT R3, R3, 0x1, R6, 0xf8, !PT ;  /* 0x0000000103037812 */ /* 0x000fc800078ef806 */
[----:B------:R-:W-:-:S05]  /*08c0*/  LOP3.LUT R3, R3, R0, RZ, 0xc0, !PT ;  /* 0x0000000003037212 */ /* 0x000fca00078ec0ff */
[----:B------:R-:W-:-:S05]  /*08d0*/  IMAD.IADD R6, R6, 0x1, R3 ;  /* 0x0000000106067824 */ /* 0x000fca00078e0203 */
[----:B------:R-:W-:Y:S01]  /*08e0*/  LOP3.LUT R5, R6, R5, RZ, 0xfc, !PT ;  /* 0x0000000506057212 */ /* 0x000fe200078efcff */
[----:B------:R-:W-:Y:S06]  /*08f0*/  BRA `(.L_x_53) ;  /* 0x0000000000347947 */ /* 0x000fec0003800000 */
.L_x_52:
[----:B------:R-:W-:-:S04]  /*0900*/  LOP3.LUT R5, R5, 0x80000000, RZ, 0xc0, !PT ;  /* 0x8000000005057812 */ /* 0x000fc800078ec0ff */
[----:B------:R-:W-:Y:S01]  /*0910*/  LOP3.LUT R5, R5, 0x7f800000, RZ, 0xfc, !PT ;  /* 0x7f80000005057812 */ /* 0x000fe200078efcff */
[----:B------:R-:W-:Y:S06]  /*0920*/  BRA `(.L_x_53) ;  /* 0x0000000000287947 */ /* 0x000fec0003800000 */
.L_x_51:
[----:B------:R-:W-:Y:S01]  /*0930*/  LEA R5, R6, R5, 0x17 ;  /* 0x0000000506057211 */ /* 0x000fe200078eb8ff */
[----:B------:R-:W-:Y:S06]  /*0940*/  BRA `(.L_x_53) ;  /* 0x0000000000207947 */ /* 0x000fec0003800000 */
.L_x_50:
[----:B------:R-:W-:-:S04]  /*0950*/  LOP3.LUT R5, R6, 0x80000000, R5, 0x48, !PT ;  /* 0x8000000006057812 */ /* 0x000fc800078e4805 */
[----:B------:R-:W-:Y:S01]  /*0960*/  LOP3.LUT R5, R5, 0x7f800000, RZ, 0xfc, !PT ;  /* 0x7f80000005057812 */ /* 0x000fe200078efcff */
[----:B------:R-:W-:Y:S06]  /*0970*/  BRA `(.L_x_53) ;  /* 0x0000000000147947 */ /* 0x000fec0003800000 */
.L_x_49:
[----:B------:R-:W-:Y:S01]  /*0980*/  LOP3.LUT R5, R6, 0x80000000, R5, 0x48, !PT ;  /* 0x8000000006057812 */ /* 0x000fe200078e4805 */
[----:B------:R-:W-:Y:S06]  /*0990*/  BRA `(.L_x_53) ;  /* 0x00000000000c7947 */ /* 0x000fec0003800000 */
.L_x_48:
[----:B------:R-:W0:Y:S01]  /*09a0*/  MUFU.RSQ R5, -QNAN ;  /* 0xffc0000000057908 */ /* 0x000e220000001400 */
[----:B------:R-:W-:Y:S05]  /*09b0*/  BRA `(.L_x_53) ;  /* 0x0000000000047947 */ /* 0x000fea0003800000 */
.L_x_47:
[----:B------:R-:W-:-:S07]  /*09c0*/  FADD.FTZ R5, R0, 20 ;  /* 0x41a0000000057421 */ /* 0x000fce0000010000 */
.L_x_53:
[----:B0-----:R-:W-:Y:S02]  /*09d0*/  IMAD.MOV.U32 R0, RZ, RZ, R5 ;  /* 0x000000ffff007224 */ /* 0x001fe400078e0005 */
[----:B------:R-:W-:-:S04]  /*09e0*/  HFMA2 R5, -RZ, RZ, 0, 0 ;  /* 0x00000000ff057431 */ /* 0x000fc800000001ff */
[----:B------:R-:W-:Y:S05]  /*09f0*/  RET.REL.NODEC R4 `(_Z14increaseVolumePcif) ;  /* 0xfffffff404807950 */ /* 0x000fea0003c3ffff */
.L_x_54:
        /* <DEDUP_REMOVED lines=16> */
.L_x_61:


//--------------------- .text._Z29calculateNoiseThresholdKernelPKciiPfiit --------------------------
	.section	.text._Z29calculateNoiseThresholdKernelPKciiPfiit,"ax",@progbits
	.align	128
        .global         _Z29calculateNoiseThresholdKernelPKciiPfiit
        .type           _Z29calculateNoiseThresholdKernelPKciiPfiit,@function
        .size           _Z29calculateNoiseThresholdKernelPKciiPfiit,(.L_x_68 - _Z29calculateNoiseThresholdKernelPKciiPfiit)
        .other          _Z29calculateNoiseThresholdKernelPKciiPfiit,@"STO_CUDA_ENTRY STV_DEFAULT"
_Z29calculateNoiseThresholdKernelPKciiPfiit:
.text._Z29calculateNoiseThresholdKernelPKciiPfiit:
[----:B------:R-:W-:Y:S01]  /*0000*/  LDC R1, c[0x0][0x37c] ;  /* 0x0000df00ff017b82 */ /* 0x000fe20000000800 */
[----:B------:R-:W0:Y:S07]  /*0010*/  S2R R7, SR_TID.X ;  /* 0x0000000000077919 */ /* 0x000e2e0000002100 */
[----:B------:R-:W0:Y:S01]  /*0020*/  S2UR UR4, SR_CTAID.X ;  /* 0x00000000000479c3 */ /* 0x000e220000002500 */
[----:B------:R-:W1:Y:S01]  /*0030*/  LDCU UR5, c[0x0][0x388] ;  /* 0x00007100ff0577ac */ /* 0x000e620008000800 */
[----:B------:R-:W2:Y:S06]  /*0040*/  LDCU.64 UR6, c[0x0][0x358] ;  /* 0x00006b00ff0677ac */ /* 0x000eac0008000a00 */
[----:B------:R-:W0:Y:S02]  /*0050*/  LDC R4, c[0x0][0x360] ;  /* 0x0000d800ff047b82 */ /* 0x000e240000000800 */
[----:B0-----:R-:W-:-:S05]  /*0060*/  IMAD R0, R4, UR4, R7 ;  /* 0x0000000404007c24 */ /* 0x001fca000f8e0207 */
[----:B-1----:R-:W-:-:S13]  /*0070*/  ISETP.GE.AND P1, PT, R0, UR5, PT ;  /* 0x0000000500007c0c */ /* 0x002fda000bf26270 */
[----:B------:R-:W0:Y:S02]  /*0080*/  @!P1 LDC.64 R2, c[0x0][0x380] ;  /* 0x0000e000ff029b82 */ /* 0x000e240000000a00 */
[----:B0-----:R-:W-:-:S04]  /*0090*/  @!P1 IADD3 R2, P0, PT, R0, R2, RZ ;  /* 0x0000000200029210 */ /* 0x001fc80007f1e0ff */
[----:B------:R-:W-:-:S05]  /*00a0*/  @!P1 LEA.HI.X.SX32 R3, R0, R3, 0x1, P0 ;  /* 0x0000000300039211 */ /* 0x000fca00000f0eff */
[----:B--2---:R-:W2:Y:S01]  /*00b0*/  @!P1 LDG.E.S8 R2, desc[UR6][R2.64] ;  /* 0x0000000602029981 */ /* 0x004ea2000c1e1300 */
[----:B------:R-:W0:Y:S01]  /*00c0*/  S2UR UR5, SR_CgaCtaId ;  /* 0x00000000000579c3 */ /* 0x000e220000008800 */
[----:B------:R-:W-:Y:S01]  /*00d0*/  UMOV UR4, 0x400 ;  /* 0x0000040000047882 */ /* 0x000fe20000000000 */
[----:B------:R-:W-:Y:S02]  /*00e0*/  ISETP.GE.U32.AND P2, PT, R4, 0x2, PT ;  /* 0x000000020400780c */ /* 0x000fe40003f46070 */
[----:B------:R-:W-:Y:S01]  /*00f0*/  ISETP.NE.AND P0, PT, R7, RZ, PT ;  /* 0x000000ff0700720c */ /* 0x000fe20003f05270 */
[----:B0-----:R-:W-:-:S06]  /*0100*/  ULEA UR4, UR5, UR4, 0x18 ;  /* 0x0000000405047291 */ /* 0x001fcc000f8ec0ff */
[----:B------:R-:W-:Y:S01]  /*0110*/  LEA R0, R7, UR4, 0x2 ;  /* 0x0000000407007c11 */ /* 0x000fe2000f8e10ff */
[----:B--2---:R-:W0:Y:S02]  /*0120*/  @!P1 I2F.S16 R5, R2 ;  /* 0x0000000200059306 */ /* 0x004e240000101400 */
[----:B0-----:R-:W-:-:S05]  /*0130*/  @!P1 FADD R5, |R5|, -RZ ;  /* 0x800000ff05059221 */ /* 0x001fca0000000200 */
[----:B------:R0:W-:Y:S01]  /*0140*/  @!P1 STS [R0], R5 ;  /* 0x0000000500009388 */ /* 0x0001e20000000800 */
[----:B------:R-:W-:Y:S06]  /*0150*/  BAR.SYNC.DEFER_BLOCKING 0x0 ;  /* 0x0000000000007b1d */ /* 0x000fec0000010000 */
[----:B------:R-:W-:Y:S05]  /*0160*/  @!P2 BRA `(.L_x_55) ;  /* 0x00000000002ca947 */ /* 0x000fea0003800000 */
.L_x_56:
[----:B0-----:R-:W-:-:S04]  /*0170*/  SHF.R.U32.HI R5, RZ, 0x1, R4 ;  /* 0x00000001ff057819 */ /* 0x001fc80000011604 */
[----:B------:R-:W-:-:S13]  /*0180*/  ISETP.GE.U32.AND P1, PT, R7, R5, PT ;  /* 0x000000050700720c */ /* 0x000fda0003f26070 */
[----:B------:R-:W-:Y:S01]  /*0190*/  @!P1 IMAD R2, R5, 0x4, R0 ;  /* 0x0000000405029824 */ /* 0x000fe200078e0200 */
[----:B------:R-:W-:Y:S05]  /*01a0*/  @!P1 LDS R3, [R0] ;  /* 0x0000000000039984 */ /* 0x000fea0000000800 */
[----:B------:R-:W0:Y:S02]  /*01b0*/  @!P1 LDS R2, [R2] ;  /* 0x0000000002029984 */ /* 0x000e240000000800 */
[----:B0-----:R-:W-:-:S05]  /*01c0*/  @!P1 FADD R3, R2, R3 ;  /* 0x0000000302039221 */ /* 0x001fca0000000000 */
[----:B------:R1:W-:Y:S01]  /*01d0*/  @!P1 STS [R0], R3 ;  /* 0x0000000300009388 */ /* 0x0003e20000000800 */
[----:B------:R-:W-:Y:S01]  /*01e0*/  BAR.SYNC.DEFER_BLOCKING 0x0 ;  /* 0x0000000000007b1d */ /* 0x000fe20000010000 */
[----:B------:R-:W-:Y:S01]  /*01f0*/  ISETP.GT.U32.AND P1, PT, R4, 0x3, PT ;  /* 0x000000030400780c */ /* 0x000fe20003f24070 */
[----:B------:R-:W-:-:S12]  /*0200*/  IMAD.MOV.U32 R4, RZ, RZ, R5 ;  /* 0x000000ffff047224 */ /* 0x000fd800078e0005 */
[----:B-1----:R-:W-:Y:S05]  /*0210*/  @P1 BRA `(.L_x_56) ;  /* 0xfffffffc00d41947 */ /* 0x002fea000383ffff */
.L_x_55:
[----:B------:R-:W-:Y:S05]  /*0220*/  @P0 EXIT ;  /* 0x000000000000094d */ /* 0x000fea0003800000 */
[----:B------:R-:W1:Y:S01]  /*0230*/  S2UR UR5, SR_CgaCtaId ;  /* 0x00000000000579c3 */ /* 0x000e620000008800 */
[----:B------:R-:W-:-:S07]  /*0240*/  UMOV UR4, 0x400 ;  /* 0x0000040000047882 */ /* 0x000fce0000000000 */
[----:B------:R-:W2:Y:S01]  /*0250*/  LDC.64 R2, c[0x0][0x390] ;  /* 0x0000e400ff027b82 */ /* 0x000ea20000000a00 */
[----:B-1----:R-:W-:-:S09]  /*0260*/  ULEA UR4, UR5, UR4, 0x18 ;  /* 0x0000000405047291 */ /* 0x002fd2000f8ec0ff */
[----:B0-----:R-:W2:Y:S04]  /*0270*/  LDS R5, [UR4] ;  /* 0x00000004ff057984 */ /* 0x001ea80008000800 */
[----:B--2---:R-:W-:Y:S01]  /*0280*/  REDG.E.ADD.F32.FTZ.RN.STRONG.GPU desc[UR6][R2.64], R5 ;  /* 0x00000005020079a6 */ /* 0x004fe2000c12f306 */
[----:B------:R-:W-:Y:S05]  /*0290*/  EXIT ;  /* 0x000000000000794d */ /* 0x000fea0003800000 */
.L_x_57:
        /* <DEDUP_REMOVED lines=14> */
.L_x_68:


//--------------------- .text._Z11removeNoisePcifiif --------------------------
	.section	.text._Z11removeNoisePcifiif,"ax",@progbits
	.align	128
        .global         _Z11removeNoisePcifiif
        .type           _Z11removeNoisePcifiif,@function
        .size           _Z11removeNoisePcifiif,(.L_x_69 - _Z11removeNoisePcifiif)
        .other          _Z11removeNoisePcifiif,@"STO_CUDA_ENTRY STV_DEFAULT"
_Z11removeNoisePcifiif:
.text._Z11removeNoisePcifiif:
[----:B------:R-:W-:Y:S01]  /*0000*/  LDC R1, c[0x0][0x37c] ;  /* 0x0000df00ff017b82 */ /* 0x000fe20000000800 */
[----:B------:R-:W0:Y:S07]  /*0010*/  S2R R3, SR_TID.X ;  /* 0x0000000000037919 */ /* 0x000e2e0000002100 */
[----:B------:R-:W0:Y:S01]  /*0020*/  S2UR UR4, SR_CTAID.X ;  /* 0x00000000000479c3 */ /* 0x000e220000002500 */
[----:B------:R-:W1:Y:S07]  /*0030*/  LDCU.64 UR6, c[0x0][0x390] ;  /* 0x00007200ff0677ac */ /* 0x000e6e0008000a00 */
[----:B------:R-:W0:Y:S02]  /*0040*/  LDC R0, c[0x0][0x360] ;  /* 0x0000d800ff007b82 */ /* 0x000e240000000800 */
[----:B0-----:R-:W-:Y:S01]  /*0050*/  IMAD R0, R0, UR4, R3 ;  /* 0x0000000400007c24 */ /* 0x001fe2000f8e0203 */
[----:B------:R-:W0:Y:S04]  /*0060*/  LDCU.64 UR4, c[0x0][0x358] ;  /* 0x00006b00ff0477ac */ /* 0x000e280008000a00 */
[----:B-1----:R-:W-:-:S04]  /*0070*/  ISETP.GE.AND P0, PT, R0, UR7, PT ;  /* 0x0000000700007c0c */ /* 0x002fc8000bf06270 */
[----:B------:R-:W-:-:S13]  /*0080*/  ISETP.LT.OR P0, PT, R0, UR6, P0 ;  /* 0x0000000600007c0c */ /* 0x000fda0008701670 */
[----:B------:R-:W1:Y:S02]  /*0090*/  @!P0 LDC.64 R2, c[0x0][0x380] ;  /* 0x0000e000ff028b82 */ /* 0x000e640000000a00 */
[----:B-1----:R-:W-:-:S04]  /*00a0*/  @!P0 IADD3 R2, P1, PT, R0, R2, RZ ;  /* 0x0000000200028210 */ /* 0x002fc80007f3e0ff */
[----:B------:R-:W-:-:S05]  /*00b0*/  @!P0 LEA.HI.X.SX32 R3, R0, R3, 0x1, P1 ;  /* 0x0000000300038211 */ /* 0x000fca00008f0eff */
[----:B0-----:R0:W-:Y:S01]  /*00c0*/  @!P0 STG.E.U8 desc[UR4][R2.64], RZ ;  /* 0x000000ff02008986 */ /* 0x0011e2000c101104 */
[----:B------:R-:W-:Y:S05]  /*00d0*/  @!P0 EXIT ;  /* 0x000000000000894d */ /* 0x000fea0003800000 */
[----:B------:R-:W0:Y:S02]  /*00e0*/  LDCU.64 UR6, c[0x0][0x380] ;  /* 0x00007000ff0677ac */ /* 0x000e240008000a00 */
[C---:B0-----:R-:W-:Y:S01]  /*00f0*/  IADD3 R2, P0, PT, R0.reuse, UR6, RZ ;  /* 0x0000000600027c10 */ /* 0x041fe2000ff1e0ff */
[----:B------:R-:W0:Y:S03]  /*0100*/  LDCU UR6, c[0x0][0x38c] ;  /* 0x00007180ff0677ac */ /* 0x000e260008000800 */
[----:B------:R-:W-:-:S05]  /*0110*/  LEA.HI.X.SX32 R3, R0, UR7, 0x1, P0 ;  /* 0x0000000700037c11 */ /* 0x000fca00080f0eff */
[----:B------:R-:W2:Y:S02]  /*0120*/  LDG.E.S8 R0, desc[UR4][R2.64] ;  /* 0x0000000402007981 */ /* 0x000ea4000c1e1300 */
[----:B--2---:R-:W-:-:S04]  /*0130*/  PRMT R4, R0, 0x9910, RZ ;  /* 0x0000991000047816 */ /* 0x004fc800000000ff */
[----:B------:R-:W-:-:S04]  /*0140*/  IABS R4, R4 ;  /* 0x0000000400047213 */ /* 0x000fc80000000000 */
[----:B------:R-:W-:-:S06]  /*0150*/  PRMT R4, R4, 0x7710, RZ ;  /* 0x0000771004047816 */ /* 0x000fcc00000000ff */
[----:B------:R-:W0:Y:S02]  /*0160*/  I2F.S16 R4, R4 ;  /* 0x0000000400047306 */ /* 0x000e240000101400 */
[----:B0-----:R-:W-:-:S13]  /*0170*/  FSETP.GEU.AND P0, PT, R4, UR6, PT ;  /* 0x0000000604007c0b */ /* 0x001fda000bf0e000 */
[----:B------:R-:W-:Y:S05]  /*0180*/  @P0 EXIT ;  /* 0x000000000000094d */ /* 0x000fea0003800000 */
[----:B------:R-:W0:Y:S01]  /*0190*/  I2F.S16 R0, R0 ;  /* 0x0000000000007306 */ /* 0x000e220000101400 */
[----:B------:R-:W1:Y:S01]  /*01a0*/  LDCU UR6, c[0x0][0x398] ;  /* 0x00007300ff0677ac */ /* 0x000e620008000800 */
[----:B0-----:R-:W-:-:S04]  /*01b0*/  FMUL R4, R0, 3.0517578125e-05 ;  /* 0x3800000000047820 */ /* 0x001fc80000400000 */
[----:B-1----:R-:W-:-:S04]  /*01c0*/  FMUL R4, R4, UR6 ;  /* 0x0000000604047c20 */ /* 0x002fc80008400000 */
[----:B------:R-:W-:-:S04]  /*01d0*/  FMUL R4, R4, 32768 ;  /* 0x4700000004047820 */ /* 0x000fc80000400000 */
[----:B------:R-:W0:Y:S02]  /*01e0*/  F2I.TRUNC.NTZ R5, R4 ;  /* 0x0000000400057305 */ /* 0x000e24000020f100 */
[----:B0-----:R-:W-:Y:S01]  /*01f0*/  STG.E.U8 desc[UR4][R2.64], R5 ;  /* 0x0000000502007986 */ /* 0x001fe2000c101104 */
[----:B------:R-:W-:Y:S05]  /*0200*/  EXIT ;  /* 0x000000000000794d */ /* 0x000fea0003800000 */
.L_x_58:
        /* <DEDUP_REMOVED lines=15> */
.L_x_69:


//--------------------- .nv.shared.reserved.0     --------------------------
	.section	.nv.shared.reserved.0,"aw",@nobits
	.weak		__nv_reservedSMEM_offset_0_alias
	.size		__nv_reservedSMEM_offset_0_alias, 0, 64
	.other		__nv_reservedSMEM_offset_0_alias,@"STO_CUDA_RESERVED_SHARED STV_DEFAULT"
__nv_reservedSMEM_offset_0_alias:
	.zero		0
	.zero		64


//--------------------- .nv.shared._Z29calculateNoiseThresholdKernelPKciiPfiit --------------------------
	.section	.nv.shared._Z29calculateNoiseThresholdKernelPKciiPfiit,"aw",@nobits
	.sectionflags	@""
	.align	4
.nv.shared._Z29calculateNoiseThresholdKernelPKciiPfiit:
	.zero		5120


//--------------------- .nv.constant0._Z11changeSpeedPKcPcift --------------------------
	.section	.nv.constant0._Z11changeSpeedPKcPcift,"a",@progbits
	.sectionflags	@""
	.align	4
.nv.constant0._Z11changeSpeedPKcPcift:
	.zero		922


//--------------------- .nv.constant0._Z7fadeOutPcii --------------------------
	.section	.nv.constant0._Z7fadeOutPcii,"a",@progbits
	.sectionflags	@""
	.align	4
.nv.constant0._Z7fadeOutPcii:
	.zero		912


//--------------------- .nv.constant0._Z6fadeInPcii --------------------------
	.section	.nv.constant0._Z6fadeInPcii,"a",@progbits
	.sectionflags	@""
	.align	4
.nv.constant0._Z6fadeInPcii:
	.zero		912


//--------------------- .nv.constant0._Z9addReverbPciif --------------------------
	.section	.nv.constant0._Z9addReverbPciif,"a",@progbits
	.sectionflags	@""
	.align	4
.nv.constant0._Z9addReverbPciif:
	.zero		916


//--------------------- .nv.constant0._Z14normalizeAudioPciff --------------------------
	.section	.nv.constant0._Z14normalizeAudioPciff,"a",@progbits
	.sectionflags	@""
	.align	4
.nv.constant0._Z14normalizeAudioPciff:
	.zero		916


//--------------------- .nv.constant0._Z14increaseVolumePcif --------------------------
	.section	.nv.constant0._Z14increaseVolumePcif,"a",@progbits
	.sectionflags	@""
	.align	4
.nv.constant0._Z14increaseVolumePcif:
	.zero		912


//--------------------- .nv.constant0._Z29calculateNoiseThresholdKernelPKciiPfiit --------------------------
	.section	.nv.constant0._Z29calculateNoiseThresholdKernelPKciiPfiit,"a",@progbits
	.sectionflags	@""
	.align	4
.nv.constant0._Z29calculateNoiseThresholdKernelPKciiPfiit:
	.zero		930


//--------------------- .nv.constant0._Z11removeNoisePcifiif --------------------------
	.section	.nv.constant0._Z11removeNoisePcifiif,"a",@progbits
	.sectionflags	@""
	.align	4
.nv.constant0._Z11removeNoisePcifiif:
	.zero		924


//--------------------- SYMBOLS --------------------------

	.type		.nv.reservedSmem.offset0,@object
	.size		.nv.reservedSmem.offset0,0x4
	.type		.nv.reservedSmem.cap,@object
	.size		.nv.reservedSmem.cap,0x4
